	.target	sm_90a

	.elftype	@"ET_EXEC"


//--------------------- .note.nv.tkinfo           --------------------------
	.section	.note.nv.tkinfo,"",@"SHT_NOTE"
	.sectionflags	@"SHF_NOTE_NV_TKINFO"
	.tkinfo
        /*0018*/ 	.word	0x00000002
        /*0030*/ 	.string	""
        /*0030*/ 	.string	"ptxas"
        /*0030*/ 	.string	"Cuda compilation tools, release 13.0, V13.0.88"
        /*0030*/ 	.string	"Build cuda_13.0.r13.0/compiler.36424714_0"
        /*0030*/ 	.string	"-arch sm_90a -m 64 "



//--------------------- .note.nv.cuinfo           --------------------------
	.section	.note.nv.cuinfo,"",@"SHT_NOTE"
	.sectionflags	@"SHF_NOTE_NV_CUINFO"
        /*0018*/ 	.short	0x0002
        /*001a*/ 	.short	0x005a
        /*001c*/ 	.short	0x0082
	.zero		2


//--------------------- .nv.info                  --------------------------
	.section	.nv.info,"",@"SHT_CUDA_INFO"
	.align	4


	//----- nvinfo : EIATTR_REGCOUNT
	.align		4
        /*0000*/ 	.byte	0x04, 0x2f
        /*0002*/ 	.short	(.L_15 - .L_14)
	.align		4
.L_14:
        /*0004*/ 	.word	index@(_ZN7cutlass13device_kernelINS_4gemm6kernel13GemmUniversalIN4cute5tupleIJiiiiEEENS1_10collective13CollectiveMmaINS1_34MainloopSm90TmaGmmaWarpSpecializedILi7ENS5_IJNS4_1CILi1EEESB_SB_EEENS1_32KernelTmaWarpSpecializedPingpongEEENS5_IJNSA_ILi64EEENSA_ILi128EEENSA_ILi32EEEEEEaNS5_IJlSB_lEEEaSJ_NS4_8TiledMMAINS4_8MMA_AtomIJNS4_4SM904GMMA27MMA_64x128x32_S32S8S8_SS_TNEEEENS4_6LayoutISC_NS5_IJNSA_ILi0EEESR_SR_EEEEENS5_IJNS4_10UnderscoreESU_SU_EEEEENS4_13SM90_TMA_LOADENS4_14ComposedLayoutINS4_7SwizzleILi1ELi4ELi3EEENS4_18smem_ptr_flag_bitsILi8EEENSQ_INS5_IJNSA_ILi8EEESH_EEENS5_IJSH_SB_EEEEEEEvNS4_8identityESX_S17_vS18_EENS_8epilogue10collective6detail29Sm90TmaWarpSpecializedAdapterINS1B_15DefaultEpilogueIaSJ_SJ_NS1A_6thread17LinearCombinationIaLi1EiiLNS1F_9ScaleType4KindE0ELNS_15FloatRoundStyleE2EaEENS1_15EpilogueDefaultEEEEEvvEEEEvNT_6ParamsE)
        /*0008*/ 	.word	0x000000a8


	//----- nvinfo : EIATTR_FRAME_SIZE
	.align		4
.L_15:
        /*000c*/ 	.byte	0x04, 0x11
        /*000e*/ 	.short	(.L_17 - .L_16)
	.align		4
.L_16:
        /*0010*/ 	.word	index@(_ZN7cutlass13device_kernelINS_4gemm6kernel13GemmUniversalIN4cute5tupleIJiiiiEEENS1_10collective13CollectiveMmaINS1_34MainloopSm90TmaGmmaWarpSpecializedILi7ENS5_IJNS4_1CILi1EEESB_SB_EEENS1_32KernelTmaWarpSpecializedPingpongEEENS5_IJNSA_ILi64EEENSA_ILi128EEENSA_ILi32EEEEEEaNS5_IJlSB_lEEEaSJ_NS4_8TiledMMAINS4_8MMA_AtomIJNS4_4SM904GMMA27MMA_64x128x32_S32S8S8_SS_TNEEEENS4_6LayoutISC_NS5_IJNSA_ILi0EEESR_SR_EEEEENS5_IJNS4_10UnderscoreESU_SU_EEEEENS4_13SM90_TMA_LOADENS4_14ComposedLayoutINS4_7SwizzleILi1ELi4ELi3EEENS4_18smem_ptr_flag_bitsILi8EEENSQ_INS5_IJNSA_ILi8EEESH_EEENS5_IJSH_SB_EEEEEEEvNS4_8identityESX_S17_vS18_EENS_8epilogue10collective6detail29Sm90TmaWarpSpecializedAdapterINS1B_15DefaultEpilogueIaSJ_SJ_NS1A_6thread17LinearCombinationIaLi1EiiLNS1F_9ScaleType4KindE0ELNS_15FloatRoundStyleE2EaEENS1_15EpilogueDefaultEEEEEvvEEEEvNT_6ParamsE)
        /*0014*/ 	.word	0x00000008


	//----- nvinfo : EIATTR_MIN_STACK_SIZE
	.align		4
.L_17:
        /*0018*/ 	.byte	0x04, 0x12
        /*001a*/ 	.short	(.L_19 - .L_18)
	.align		4
.L_18:
        /*001c*/ 	.word	index@(_ZN7cutlass13device_kernelINS_4gemm6kernel13GemmUniversalIN4cute5tupleIJiiiiEEENS1_10collective13CollectiveMmaINS1_34MainloopSm90TmaGmmaWarpSpecializedILi7ENS5_IJNS4_1CILi1EEESB_SB_EEENS1_32KernelTmaWarpSpecializedPingpongEEENS5_IJNSA_ILi64EEENSA_ILi128EEENSA_ILi32EEEEEEaNS5_IJlSB_lEEEaSJ_NS4_8TiledMMAINS4_8MMA_AtomIJNS4_4SM904GMMA27MMA_64x128x32_S32S8S8_SS_TNEEEENS4_6LayoutISC_NS5_IJNSA_ILi0EEESR_SR_EEEEENS5_IJNS4_10UnderscoreESU_SU_EEEEENS4_13SM90_TMA_LOADENS4_14ComposedLayoutINS4_7SwizzleILi1ELi4ELi3EEENS4_18smem_ptr_flag_bitsILi8EEENSQ_INS5_IJNSA_ILi8EEESH_EEENS5_IJSH_SB_EEEEEEEvNS4_8identityESX_S17_vS18_EENS_8epilogue10collective6detail29Sm90TmaWarpSpecializedAdapterINS1B_15DefaultEpilogueIaSJ_SJ_NS1A_6thread17LinearCombinationIaLi1EiiLNS1F_9ScaleType4KindE0ELNS_15FloatRoundStyleE2EaEENS1_15EpilogueDefaultEEEEEvvEEEEvNT_6ParamsE)
        /*0020*/ 	.word	0x00000008
.L_19:


//--------------------- .nv.compat                --------------------------
	.section	.nv.compat,"",@"SHT_CUDA_COMPAT_INFO"
	.align	4
        /*0000*/ 	.byte	0x02, 0x09, 0x01, 0x00, 0x02, 0x02, 0x04, 0x00, 0x02, 0x05, 0x05, 0x00, 0x03, 0x07, 0x01, 0x01
        /*0010*/ 	.byte	0x02, 0x03, 0x01, 0x00, 0x02, 0x06, 0x01, 0x00, 0x04, 0x0b, 0x08, 0x00, 0x00, 0x00, 0x00, 0x00
        /*0020*/ 	.byte	0x00, 0x00, 0x00, 0x00


//--------------------- .nv.info._ZN7cutlass13device_kernelINS_4gemm6kernel13GemmUniversalIN4cute5tupleIJiiiiEEENS1_10collective13CollectiveMmaINS1_34MainloopSm90TmaGmmaWarpSpecializedILi7ENS5_IJNS4_1CILi1EEESB_SB_EEENS1_32KernelTmaWarpSpecializedPingpongEEENS5_IJNSA_ILi64EEENSA_ILi128EEENSA_ILi32EEEEEEaNS5_IJlSB_lEEEaSJ_NS4_8TiledMMAINS4_8MMA_AtomIJNS4_4SM904GMMA27MMA_64x128x32_S32S8S8_SS_TNEEEENS4_6LayoutISC_NS5_IJNSA_ILi0EEESR_SR_EEEEENS5_IJNS4_10UnderscoreESU_SU_EEEEENS4_13SM90_TMA_LOADENS4_14ComposedLayoutINS4_7SwizzleILi1ELi4ELi3EEENS4_18smem_ptr_flag_bitsILi8EEENSQ_INS5_IJNSA_ILi8EEESH_EEENS5_IJSH_SB_EEEEEEEvNS4_8identityESX_S17_vS18_EENS_8epilogue10collective6detail29Sm90TmaWarpSpecializedAdapterINS1B_15DefaultEpilogueIaSJ_SJ_NS1A_6thread17LinearCombinationIaLi1EiiLNS1F_9ScaleType4KindE0ELNS_15FloatRoundStyleE2EaEENS1_15EpilogueDefaultEEEEEvvEEEEvNT_6ParamsE --------------------------
	.section	.nv.info._ZN7cutlass13device_kernelINS_4gemm6kernel13GemmUniversalIN4cute5tupleIJiiiiEEENS1_10collective13CollectiveMmaINS1_34MainloopSm90TmaGmmaWarpSpecializedILi7ENS5_IJNS4_1CILi1EEESB_SB_EEENS1_32KernelTmaWarpSpecializedPingpongEEENS5_IJNSA_ILi64EEENSA_ILi128EEENSA_ILi32EEEEEEaNS5_IJlSB_lEEEaSJ_NS4_8TiledMMAINS4_8MMA_AtomIJNS4_4SM904GMMA27MMA_64x128x32_S32S8S8_SS_TNEEEENS4_6LayoutISC_NS5_IJNSA_ILi0EEESR_SR_EEEEENS5_IJNS4_10UnderscoreESU_SU_EEEEENS4_13SM90_TMA_LOADENS4_14ComposedLayoutINS4_7SwizzleILi1ELi4ELi3EEENS4_18smem_ptr_flag_bitsILi8EEENSQ_INS5_IJNSA_ILi8EEESH_EEENS5_IJSH_SB_EEEEEEEvNS4_8identityESX_S17_vS18_EENS_8epilogue10collective6detail29Sm90TmaWarpSpecializedAdapterINS1B_15DefaultEpilogueIaSJ_SJ_NS1A_6thread17LinearCombinationIaLi1EiiLNS1F_9ScaleType4KindE0ELNS_15FloatRoundStyleE2EaEENS1_15EpilogueDefaultEEEEEvvEEEEvNT_6ParamsE,"",@"SHT_CUDA_INFO"
	.sectionflags	@""
	.align	4


	//----- nvinfo : EIATTR_CUDA_API_VERSION
	.align		4
        /*0000*/ 	.byte	0x04, 0x37
        /*0002*/ 	.short	(.L_21 - .L_20)
.L_20:
        /*0004*/ 	.word	0x00000082


	//----- nvinfo : EIATTR_KPARAM_INFO
	.align		4
.L_21:
        /*0008*/ 	.byte	0x04, 0x17
        /*000a*/ 	.short	(.L_23 - .L_22)
.L_22:
        /*000c*/ 	.word	0x00000000
        /*0010*/ 	.short	0x0000
        /*0012*/ 	.short	0x0070
        /*0014*/ 	.byte	0x00, 0xf0, 0x01, 0x10


	//----- nvinfo : EIATTR_SPARSE_MMA_MASK
	.align		4
.L_23:
        /*0018*/ 	.byte	0x03, 0x50
        /*001a*/ 	.short	0x0000


	//----- nvinfo : EIATTR_MAXREG_COUNT
	.align		4
        /*001c*/ 	.byte	0x03, 0x1b
        /*001e*/ 	.short	0x00a8


	//----- nvinfo : EIATTR_NUM_BARRIERS
	.align		4
        /*0020*/ 	.byte	0x02, 0x4c
        /*0022*/ 	.byte	0x01
	.zero		1


	//----- nvinfo : EIATTR_EXTERNS
	.align		4
        /*0024*/ 	.byte	0x04, 0x0f
        /*0026*/ 	.short	(.L_25 - .L_24)


	//   ....[0]....
	.align		4
.L_24:
        /*0028*/ 	.word	index@(__assertfail)


	//----- nvinfo : EIATTR_ANNOTATIONS
	.align		4
.L_25:
        /*002c*/ 	.byte	0x04, 0x55
        /*002e*/ 	.short	(.L_27 - .L_26)


	//   ....[0]....
.L_26:
        /*0030*/ 	.word	0x00000001
        /*0034*/ 	.byte	0x30, 0x0b, 0x00, 0x00, 0x01, 0x00, 0x00, 0x00, 0x70, 0x12, 0x00, 0x00, 0x01, 0x00, 0x00, 0x00
        /*0044*/ 	.byte	0x50, 0x51, 0x00, 0x00, 0x01, 0x00, 0x00, 0x00, 0xf0, 0x5c, 0x00, 0x00


	//----- nvinfo : EIATTR_MERCURY_ISA_VERSION
	.align		4
.L_27:
        /*0050*/ 	.byte	0x03, 0x5f
        /*0052*/ 	.short	0x0101


	//----- nvinfo : EIATTR_INT_WARP_WIDE_INSTR_OFFSETS
	.align		4
        /*0054*/ 	.byte	0x04, 0x31
        /*0056*/ 	.short	(.L_29 - .L_28)


	//   ....[0]....
.L_28:
        /*0058*/ 	.word	0x00000490


	//   ....[1]....
        /*005c*/ 	.word	0x000004b0


	//   ....[2]....
        /*0060*/ 	.word	0x00000530


	//   ....[3]....
        /*0064*/ 	.word	0x00000540


	//   ....[4]....
        /*0068*/ 	.word	0x00000550


	//   ....[5]....
        /*006c*/ 	.word	0x00000570


	//   ....[6]....
        /*0070*/ 	.word	0x000005c0


	//   ....[7]....
        /*0074*/ 	.word	0x000005e0


	//----- nvinfo : EIATTR_COOP_GROUP_MASK_REGIDS
	.align		4
.L_29:
        /*0078*/ 	.byte	0x04, 0x29
        /*007a*/ 	.short	(.L_31 - .L_30)


	//   ....[0]....
.L_30:
        /*007c*/ 	.word	0xffffffff


	//   ....[1]....
        /*0080*/ 	.word	0xffffffff


	//   ....[2]....
        /*0084*/ 	.word	0xffffffff


	//   ....[3]....
        /*0088*/ 	.word	0xffffffff


	//   ....[4]....
        /*008c*/ 	.word	0xffffffff


	//   ....[5]....
        /*0090*/ 	.word	0xffffffff


	//----- nvinfo : EIATTR_COOP_GROUP_INSTR_OFFSETS
	.align		4
.L_31:
        /*0094*/ 	.byte	0x04, 0x28
        /*0096*/ 	.short	(.L_33 - .L_32)


	//   ....[0]....
.L_32:
        /*0098*/ 	.word	0x00000070


	//   ....[1]....
        /*009c*/ 	.word	0x00000080


	//   ....[2]....
        /*00a0*/ 	.word	0x00000140


	//   ....[3]....
        /*00a4*/ 	.word	0x00000330


	//   ....[4]....
        /*00a8*/ 	.word	0x00000370


	//   ....[5]....
        /*00ac*/ 	.word	0x000003b0


	//----- nvinfo : EIATTR_REG_RECONFIG
	.align		4
.L_33:
        /*00b0*/ 	.byte	0x01, 0x54
	.zero		2


	//----- nvinfo : EIATTR_SYSCALL_OFFSETS
	.align		4
        /*00b4*/ 	.byte	0x04, 0x46
        /*00b6*/ 	.short	(.L_35 - .L_34)


	//   ....[0]....
.L_34:
        /*00b8*/ 	.word	0x00001710


	//----- nvinfo : EIATTR_MBARRIER_INSTR_OFFSETS
	.align		4
.L_35:
        /*00bc*/ 	.byte	0x04, 0x39
        /*00be*/ 	.short	(.L_37 - .L_36)


	//   ....[0]....
.L_36:
        /*00c0*/ 	.word	0x00000240
        /*00c4*/ 	.word	0x000000ff
        /*00c8*/ 	.word	0x00000000
        /*00cc*/ 	.short	0x0100
        /*00ce*/ 	.byte	0x08
	.zero		1


	//   ....[1]....
        /*00d0*/ 	.word	0x00000250
        /*00d4*/ 	.word	0x000000ff
        /*00d8*/ 	.word	0x00000038
        /*00dc*/ 	.short	0x0100
        /*00de*/ 	.byte	0x08
	.zero		1


	//   ....[2]....
        /*00e0*/ 	.word	0x00000260
        /*00e4*/ 	.word	0x000000ff
        /*00e8*/ 	.word	0x00000008
        /*00ec*/ 	.short	0x0100
        /*00ee*/ 	.byte	0x08
	.zero		1


	//   ....[3]....
        /*00f0*/ 	.word	0x00000270
        /*00f4*/ 	.word	0x000000ff
        /*00f8*/ 	.word	0x00000040
        /*00fc*/ 	.short	0x0100
        /*00fe*/ 	.byte	0x08
	.zero		1


	//   ....[4]....
        /*0100*/ 	.word	0x00000280
        /*0104*/ 	.word	0x000000ff
        /*0108*/ 	.word	0x00000010
        /*010c*/ 	.short	0x0100
        /*010e*/ 	.byte	0x08
	.zero		1


	//   ....[5]....
        /*0110*/ 	.word	0x00000290
        /*0114*/ 	.word	0x000000ff
        /*0118*/ 	.word	0x00000048
        /*011c*/ 	.short	0x0100
        /*011e*/ 	.byte	0x08
	.zero		1


	//   ....[6]....
        /*0120*/ 	.word	0x000002a0
        /*0124*/ 	.word	0x000000ff
        /*0128*/ 	.word	0x00000018
        /*012c*/ 	.short	0x0100
        /*012e*/ 	.byte	0x08
	.zero		1


	//   ....[7]....
        /*0130*/ 	.word	0x000002b0
        /*0134*/ 	.word	0x000000ff
        /*0138*/ 	.word	0x00000050
        /*013c*/ 	.short	0x0100
        /*013e*/ 	.byte	0x08
	.zero		1


	//   ....[8]....
        /*0140*/ 	.word	0x000002c0
        /*0144*/ 	.word	0x000000ff
        /*0148*/ 	.word	0x00000020
        /*014c*/ 	.short	0x0100
        /*014e*/ 	.byte	0x08
	.zero		1


	//   ....[9]....
        /*0150*/ 	.word	0x000002d0
        /*0154*/ 	.word	0x000000ff
        /*0158*/ 	.word	0x00000058
        /*015c*/ 	.short	0x0100
        /*015e*/ 	.byte	0x08
	.zero		1


	//   ....[10]....
        /*0160*/ 	.word	0x000002e0
        /*0164*/ 	.word	0x000000ff
        /*0168*/ 	.word	0x00000028
        /*016c*/ 	.short	0x0100
        /*016e*/ 	.byte	0x08
	.zero		1


	//   ....[11]....
        /*0170*/ 	.word	0x000002f0
        /*0174*/ 	.word	0x000000ff
        /*0178*/ 	.word	0x00000060
        /*017c*/ 	.short	0x0100
        /*017e*/ 	.byte	0x08
	.zero		1


	//   ....[12]....
        /*0180*/ 	.word	0x00000300
        /*0184*/ 	.word	0x000000ff
        /*0188*/ 	.word	0x00000030
        /*018c*/ 	.short	0x0100
        /*018e*/ 	.byte	0x08
	.zero		1


	//   ....[13]....
        /*0190*/ 	.word	0x00000310
        /*0194*/ 	.word	0x000000ff
        /*0198*/ 	.word	0x00000068
        /*019c*/ 	.short	0x0100
        /*019e*/ 	.byte	0x08
	.zero		1


	//   ....[14]....
        /*01a0*/ 	.word	0x00000620
        /*01a4*/ 	.word	0x000000ff
        /*01a8*/ 	.word	0x000000a0
        /*01ac*/ 	.short	0x0100
        /*01ae*/ 	.byte	0x08
	.zero		1


	//   ....[15]....
        /*01b0*/ 	.word	0x00000690
        /*01b4*/ 	.word	0x000000ff
        /*01b8*/ 	.word	0x000000a8
        /*01bc*/ 	.short	0x0100
        /*01be*/ 	.byte	0x08
	.zero		1


	//   ....[16]....
        /*01c0*/ 	.word	0x000006b0
        /*01c4*/ 	.word	0x000000ff
        /*01c8*/ 	.word	0x00000080
        /*01cc*/ 	.short	0x0100
        /*01ce*/ 	.byte	0x09
	.zero		1


	//   ....[17]....
        /*01d0*/ 	.word	0x000006c0
        /*01d4*/ 	.word	0x000000ff
        /*01d8*/ 	.word	0x00000088
        /*01dc*/ 	.short	0x0100
        /*01de*/ 	.byte	0x09
	.zero		1


	//   ....[18]....
        /*01e0*/ 	.word	0x000006d0
        /*01e4*/ 	.word	0x000000ff
        /*01e8*/ 	.word	0x00000090
        /*01ec*/ 	.short	0x0100
        /*01ee*/ 	.byte	0x09
	.zero		1


	//   ....[19]....
        /*01f0*/ 	.word	0x000006e0
        /*01f4*/ 	.word	0x000000ff
        /*01f8*/ 	.word	0x00000098
        /*01fc*/ 	.short	0x0100
        /*01fe*/ 	.byte	0x09
	.zero		1


	//   ....[20]....
        /*0200*/ 	.word	0x000015d0
        /*0204*/ 	.word	0x000000ff
        /*0208*/ 	.word	0xfffffff8
        /*020c*/ 	.short	0x010a
        /*020e*/ 	.byte	0x2b
	.zero		1


	//   ....[21]....
        /*0210*/ 	.word	0x000017a0
        /*0214*/ 	.word	0x00000003
        /*0218*/ 	.word	0x00000000
        /*021c*/ 	.short	0x010a
        /*021e*/ 	.byte	0x3f
	.zero		1


	//   ....[22]....
        /*0220*/ 	.word	0x000017e0
        /*0224*/ 	.word	0x00000003
        /*0228*/ 	.word	0x00000000
        /*022c*/ 	.short	0x010a
        /*022e*/ 	.byte	0x3f
	.zero		1


	//   ....[23]....
        /*0230*/ 	.word	0x00001970
        /*0234*/ 	.word	0x000000ff
        /*0238*/ 	.word	0x00000000
        /*023c*/ 	.short	0x010a
        /*023e*/ 	.byte	0x04
	.zero		1


	//   ....[24]....
        /*0240*/ 	.word	0x000019b0
        /*0244*/ 	.word	0x000000ff
        /*0248*/ 	.word	0x00000000
        /*024c*/ 	.short	0x010a
        /*024e*/ 	.byte	0x04
	.zero		1


	//   ....[25]....
        /*0250*/ 	.word	0x00001aa0
        /*0254*/ 	.word	0x000000ff
        /*0258*/ 	.word	0x00000000
        /*025c*/ 	.short	0x0101
        /*025e*/ 	.byte	0x04
	.zero		1


	//   ....[26]....
        /*0260*/ 	.word	0x00001ba0
        /*0264*/ 	.word	0x00000003
        /*0268*/ 	.word	0x00000000
        /*026c*/ 	.short	0x0101
        /*026e*/ 	.byte	0x2f
	.zero		1


	//   ....[27]....
        /*0270*/ 	.word	0x00001c90
        /*0274*/ 	.word	0x000000ff
        /*0278*/ 	.word	0x00000000
        /*027c*/ 	.short	0x0101
        /*027e*/ 	.byte	0x04
	.zero		1


	//   ....[28]....
        /*0280*/ 	.word	0x00001d00
        /*0284*/ 	.word	0x000000ff
        /*0288*/ 	.word	0x00000008
        /*028c*/ 	.short	0x010a
        /*028e*/ 	.byte	0x2b
	.zero		1


	//   ....[29]....
        /*0290*/ 	.word	0x00005190
        /*0294*/ 	.word	0x00000000
        /*0298*/ 	.word	0x00000000
        /*029c*/ 	.short	0x0101
        /*029e*/ 	.byte	0x2f
	.zero		1


	//   ....[30]....
        /*02a0*/ 	.word	0x00005a60
        /*02a4*/ 	.word	0x0000000b
        /*02a8*/ 	.word	0x00000038
        /*02ac*/ 	.short	0x010a
        /*02ae*/ 	.byte	0x3f
	.zero		1


	//   ....[31]....
        /*02b0*/ 	.word	0x00005e50
        /*02b4*/ 	.word	0x00000006
        /*02b8*/ 	.word	0x000000a8
        /*02bc*/ 	.short	0x0101
        /*02be*/ 	.byte	0x3f
	.zero		1


	//   ....[32]....
        /*02c0*/ 	.word	0x00006560
        /*02c4*/ 	.word	0x00000007
        /*02c8*/ 	.word	0x00000000
        /*02cc*/ 	.short	0x010a
        /*02ce*/ 	.byte	0x3f
	.zero		1


	//   ....[33]....
        /*02d0*/ 	.word	0x000065e0
        /*02d4*/ 	.word	0x00000006
        /*02d8*/ 	.word	0x00000000
        /*02dc*/ 	.short	0x010a
        /*02de*/ 	.byte	0x3f
	.zero		1


	//   ....[34]....
        /*02e0*/ 	.word	0x00006670
        /*02e4*/ 	.word	0x00000007
        /*02e8*/ 	.word	0x00000000
        /*02ec*/ 	.short	0x010a
        /*02ee*/ 	.byte	0x3f
	.zero		1


	//   ....[35]....
        /*02f0*/ 	.word	0x00006700
        /*02f4*/ 	.word	0x00000006
        /*02f8*/ 	.word	0x00000000
        /*02fc*/ 	.short	0x010a
        /*02fe*/ 	.byte	0x3f
	.zero		1


	//   ....[36]....
        /*0300*/ 	.word	0x00006790
        /*0304*/ 	.word	0x00000007
        /*0308*/ 	.word	0x00000000
        /*030c*/ 	.short	0x010a
        /*030e*/ 	.byte	0x3f
	.zero		1


	//   ....[37]....
        /*0310*/ 	.word	0x00006820
        /*0314*/ 	.word	0x00000006
        /*0318*/ 	.word	0x00000000
        /*031c*/ 	.short	0x010a
        /*031e*/ 	.byte	0x3f
	.zero		1


	//   ....[38]....
        /*0320*/ 	.word	0x000068b0
        /*0324*/ 	.word	0x00000005
        /*0328*/ 	.word	0x00000000
        /*032c*/ 	.short	0x010a
        /*032e*/ 	.byte	0x3f
	.zero		1


	//   ....[39]....
        /*0330*/ 	.word	0x00006920
        /*0334*/ 	.word	0x00000003
        /*0338*/ 	.word	0xfffffff8
        /*033c*/ 	.short	0x010a
        /*033e*/ 	.byte	0x3f
	.zero		1


	//   ....[40]....
        /*0340*/ 	.word	0x00006970
        /*0344*/ 	.word	0x00000003
        /*0348*/ 	.word	0x00000000
        /*034c*/ 	.short	0x010a
        /*034e*/ 	.byte	0x3f
	.zero		1


	//   ....[41]....
        /*0350*/ 	.word	0x000069d0
        /*0354*/ 	.word	0x00000004
        /*0358*/ 	.word	0x00000000
        /*035c*/ 	.short	0x010a
        /*035e*/ 	.byte	0x3f
	.zero		1


	//   ....[42]....
        /*0360*/ 	.word	0x00006a30
        /*0364*/ 	.word	0x00000003
        /*0368*/ 	.word	0x00000008
        /*036c*/ 	.short	0x010a
        /*036e*/ 	.byte	0x3f
	.zero		1


	//   ....[43]....
        /*0370*/ 	.word	0x00006b00
        /*0374*/ 	.word	0x0000000b
        /*0378*/ 	.word	0x00000038
        /*037c*/ 	.short	0x010a
        /*037e*/ 	.byte	0x3f
	.zero		1


	//   ....[44]....
        /*0380*/ 	.word	0x00006bd0
        /*0384*/ 	.word	0x00000007
        /*0388*/ 	.word	0x00000000
        /*038c*/ 	.short	0x010a
        /*038e*/ 	.byte	0x3f
	.zero		1


	//   ....[45]....
        /*0390*/ 	.word	0x00006c20
        /*0394*/ 	.word	0x00000006
        /*0398*/ 	.word	0x00000000
        /*039c*/ 	.short	0x010a
        /*039e*/ 	.byte	0x3f
	.zero		1


	//   ....[46]....
        /*03a0*/ 	.word	0x00006c70
        /*03a4*/ 	.word	0x00000007
        /*03a8*/ 	.word	0x00000000
        /*03ac*/ 	.short	0x010a
        /*03ae*/ 	.byte	0x3f
	.zero		1


	//   ....[47]....
        /*03b0*/ 	.word	0x00006cc0
        /*03b4*/ 	.word	0x00000006
        /*03b8*/ 	.word	0x00000000
        /*03bc*/ 	.short	0x010a
        /*03be*/ 	.byte	0x3f
	.zero		1


	//   ....[48]....
        /*03c0*/ 	.word	0x00006d10
        /*03c4*/ 	.word	0x00000007
        /*03c8*/ 	.word	0x00000000
        /*03cc*/ 	.short	0x010a
        /*03ce*/ 	.byte	0x3f
	.zero		1


	//   ....[49]....
        /*03d0*/ 	.word	0x00006d60
        /*03d4*/ 	.word	0x00000006
        /*03d8*/ 	.word	0x00000000
        /*03dc*/ 	.short	0x010a
        /*03de*/ 	.byte	0x3f
	.zero		1


	//----- nvinfo : EIATTR_NUM_MBARRIERS
	.align		4
.L_37:
        /*03e0*/ 	.byte	0x03, 0x38
        /*03e2*/ 	.short	0x0014


	//----- nvinfo : EIATTR_EXIT_INSTR_OFFSETS
	.align		4
        /*03e4*/ 	.byte	0x04, 0x1c
        /*03e6*/ 	.short	(.L_39 - .L_38)


	//   ....[0]....
.L_38:
        /*03e8*/ 	.word	0x00001200


	//   ....[1]....
        /*03ec*/ 	.word	0x00001260


	//   ....[2]....
        /*03f0*/ 	.word	0x00005790


	//   ....[3]....
        /*03f4*/ 	.word	0x000057c0


	//   ....[4]....
        /*03f8*/ 	.word	0x00006900


	//----- nvinfo : EIATTR_MAX_THREADS
	.align		4
.L_39:
        /*03fc*/ 	.byte	0x04, 0x05
        /*03fe*/ 	.short	(.L_41 - .L_40)
.L_40:
        /*0400*/ 	.word	0x00000180
        /*0404*/ 	.word	0x00000001
        /*0408*/ 	.word	0x00000001


	//----- nvinfo : EIATTR_CRS_STACK_SIZE
	.align		4
.L_41:
        /*040c*/ 	.byte	0x04, 0x1e
        /*040e*/ 	.short	(.L_43 - .L_42)
.L_42:
        /*0410*/ 	.word	0x00000000


	//----- nvinfo : EIATTR_CBANK_PARAM_SIZE
	.align		4
.L_43:
        /*0414*/ 	.byte	0x03, 0x19
        /*0416*/ 	.short	0x0470


	//----- nvinfo : EIATTR_PARAM_CBANK
	.align		4
        /*0418*/ 	.byte	0x04, 0x0a
        /*041a*/ 	.short	(.L_45 - .L_44)
	.align		4
.L_44:
        /*041c*/ 	.word	index@(.nv.constant0._ZN7cutlass13device_kernelINS_4gemm6kernel13GemmUniversalIN4cute5tupleIJiiiiEEENS1_10collective13CollectiveMmaINS1_34MainloopSm90TmaGmmaWarpSpecializedILi7ENS5_IJNS4_1CILi1EEESB_SB_EEENS1_32KernelTmaWarpSpecializedPingpongEEENS5_IJNSA_ILi64EEENSA_ILi128EEENSA_ILi32EEEEEEaNS5_IJlSB_lEEEaSJ_NS4_8TiledMMAINS4_8MMA_AtomIJNS4_4SM904GMMA27MMA_64x128x32_S32S8S8_SS_TNEEEENS4_6LayoutISC_NS5_IJNSA_ILi0EEESR_SR_EEEEENS5_IJNS4_10UnderscoreESU_SU_EEEEENS4_13SM90_TMA_LOADENS4_14ComposedLayoutINS4_7SwizzleILi1ELi4ELi3EEENS4_18smem_ptr_flag_bitsILi8EEENSQ_INS5_IJNSA_ILi8EEESH_EEENS5_IJSH_SB_EEEEEEEvNS4_8identityESX_S17_vS18_EENS_8epilogue10collective6detail29Sm90TmaWarpSpecializedAdapterINS1B_15DefaultEpilogueIaSJ_SJ_NS1A_6thread17LinearCombinationIaLi1EiiLNS1F_9ScaleType4KindE0ELNS_15FloatRoundStyleE2EaEENS1_15EpilogueDefaultEEEEEvvEEEEvNT_6ParamsE)
        /*0420*/ 	.short	0x0210
        /*0422*/ 	.short	0x0470


	//----- nvinfo : EIATTR_SW_WAR
	.align		4
.L_45:
        /*0424*/ 	.byte	0x04, 0x36
        /*0426*/ 	.short	(.L_47 - .L_46)
.L_46:
        /*0428*/ 	.word	0x00000008
.L_47:


//--------------------- .nv.callgraph             --------------------------
	.section	.nv.callgraph,"",@"SHT_CUDA_CALLGRAPH"
	.align	4
	.sectionentsize	8
	.align		4
        /*0000*/ 	.word	0x00000000
	.align		4
        /*0004*/ 	.word	0xffffffff
	.align		4
        /*0008*/ 	.word	index@(_ZN7cutlass13device_kernelINS_4gemm6kernel13GemmUniversalIN4cute5tupleIJiiiiEEENS1_10collective13CollectiveMmaINS1_34MainloopSm90TmaGmmaWarpSpecializedILi7ENS5_IJNS4_1CILi1EEESB_SB_EEENS1_32KernelTmaWarpSpecializedPingpongEEENS5_IJNSA_ILi64EEENSA_ILi128EEENSA_ILi32EEEEEEaNS5_IJlSB_lEEEaSJ_NS4_8TiledMMAINS4_8MMA_AtomIJNS4_4SM904GMMA27MMA_64x128x32_S32S8S8_SS_TNEEEENS4_6LayoutISC_NS5_IJNSA_ILi0EEESR_SR_EEEEENS5_IJNS4_10UnderscoreESU_SU_EEEEENS4_13SM90_TMA_LOADENS4_14ComposedLayoutINS4_7SwizzleILi1ELi4ELi3EEENS4_18smem_ptr_flag_bitsILi8EEENSQ_INS5_IJNSA_ILi8EEESH_EEENS5_IJSH_SB_EEEEEEEvNS4_8identityESX_S17_vS18_EENS_8epilogue10collective6detail29Sm90TmaWarpSpecializedAdapterINS1B_15DefaultEpilogueIaSJ_SJ_NS1A_6thread17LinearCombinationIaLi1EiiLNS1F_9ScaleType4KindE0ELNS_15FloatRoundStyleE2EaEENS1_15EpilogueDefaultEEEEEvvEEEEvNT_6ParamsE)
	.align		4
        /*000c*/ 	.word	index@(__assertfail)
	.align		4
        /*0010*/ 	.word	0x00000000
	.align		4
        /*0014*/ 	.word	0xfffffffe
	.align		4
        /*0018*/ 	.word	0x00000000
	.align		4
        /*001c*/ 	.word	0xfffffffd
	.align		4
        /*0020*/ 	.word	0x00000000
	.align		4
        /*0024*/ 	.word	0xfffffffc


//--------------------- .nv.constant4             --------------------------
	.section	.nv.constant4,"a",@progbits
	.align	8
	.align		8
.nv.constant4:
        /*0000*/ 	.dword	__assertfail
	.align		8
        /*0008*/ 	.dword	__unnamed_1
	.align		8
        /*0010*/ 	.dword	_ZN40_INTERNAL_1d932f70_4_k_cu_c2abdf3e_204574cuda3std3__45__cpo5beginE
	.align		8
        /*0018*/ 	.dword	_ZN40_INTERNAL_1d932f70_4_k_cu_c2abdf3e_204574cuda3std3__45__cpo3endE
	.align		8
        /*0020*/ 	.dword	_ZN40_INTERNAL_1d932f70_4_k_cu_c2abdf3e_204574cuda3std3__45__cpo6cbeginE
	.align		8
        /*0028*/ 	.dword	_ZN40_INTERNAL_1d932f70_4_k_cu_c2abdf3e_204574cuda3std3__45__cpo4cendE
	.align		8
        /*0030*/ 	.dword	_ZN40_INTERNAL_1d932f70_4_k_cu_c2abdf3e_204574cuda3std3__442_GLOBAL__N__1d932f70_4_k_cu_c2abdf3e_204576ignoreE
	.align		8
        /*0038*/ 	.dword	_ZN40_INTERNAL_1d932f70_4_k_cu_c2abdf3e_204574cuda3std3__419piecewise_constructE
	.align		8
        /*0040*/ 	.dword	_ZN40_INTERNAL_1d932f70_4_k_cu_c2abdf3e_204574cuda3std3__48in_placeE
	.align		8
        /*0048*/ 	.dword	_ZN40_INTERNAL_1d932f70_4_k_cu_c2abdf3e_204574cuda3std6ranges3__45__cpo4swapE
	.align		8
        /*0050*/ 	.dword	_ZN40_INTERNAL_1d932f70_4_k_cu_c2abdf3e_204574cuda3std6ranges3__45__cpo9iter_moveE
	.align		8
        /*0058*/ 	.dword	_ZN40_INTERNAL_1d932f70_4_k_cu_c2abdf3e_204574cute7productE
	.align		8
        /*0060*/ 	.dword	_ZN40_INTERNAL_1d932f70_4_k_cu_c2abdf3e_204574cute1_E
	.align		8
        /*0068*/ 	.dword	$str$22
	.align		8
        /*0070*/ 	.dword	$str$23


//--------------------- .text._ZN7cutlass13device_kernelINS_4gemm6kernel13GemmUniversalIN4cute5tupleIJiiiiEEENS1_10collective13CollectiveMmaINS1_34MainloopSm90TmaGmmaWarpSpecializedILi7ENS5_IJNS4_1CILi1EEESB_SB_EEENS1_32KernelTmaWarpSpecializedPingpongEEENS5_IJNSA_ILi64EEENSA_ILi128EEENSA_ILi32EEEEEEaNS5_IJlSB_lEEEaSJ_NS4_8TiledMMAINS4_8MMA_AtomIJNS4_4SM904GMMA27MMA_64x128x32_S32S8S8_SS_TNEEEENS4_6LayoutISC_NS5_IJNSA_ILi0EEESR_SR_EEEEENS5_IJNS4_10UnderscoreESU_SU_EEEEENS4_13SM90_TMA_LOADENS4_14ComposedLayoutINS4_7SwizzleILi1ELi4ELi3EEENS4_18smem_ptr_flag_bitsILi8EEENSQ_INS5_IJNSA_ILi8EEESH_EEENS5_IJSH_SB_EEEEEEEvNS4_8identityESX_S17_vS18_EENS_8epilogue10collective6detail29Sm90TmaWarpSpecializedAdapterINS1B_15DefaultEpilogueIaSJ_SJ_NS1A_6thread17LinearCombinationIaLi1EiiLNS1F_9ScaleType4KindE0ELNS_15FloatRoundStyleE2EaEENS1_15EpilogueDefaultEEEEEvvEEEEvNT_6ParamsE --------------------------
	.section	.text._ZN7cutlass13device_kernelINS_4gemm6kernel13GemmUniversalIN4cute5tupleIJiiiiEEENS1_10collective13CollectiveMmaINS1_34MainloopSm90TmaGmmaWarpSpecializedILi7ENS5_IJNS4_1CILi1EEESB_SB_EEENS1_32KernelTmaWarpSpecializedPingpongEEENS5_IJNSA_ILi64EEENSA_ILi128EEENSA_ILi32EEEEEEaNS5_IJlSB_lEEEaSJ_NS4_8TiledMMAINS4_8MMA_AtomIJNS4_4SM904GMMA27MMA_64x128x32_S32S8S8_SS_TNEEEENS4_6LayoutISC_NS5_IJNSA_ILi0EEESR_SR_EEEEENS5_IJNS4_10UnderscoreESU_SU_EEEEENS4_13SM90_TMA_LOADENS4_14ComposedLayoutINS4_7SwizzleILi1ELi4ELi3EEENS4_18smem_ptr_flag_bitsILi8EEENSQ_INS5_IJNSA_ILi8EEESH_EEENS5_IJSH_SB_EEEEEEEvNS4_8identityESX_S17_vS18_EENS_8epilogue10collective6detail29Sm90TmaWarpSpecializedAdapterINS1B_15DefaultEpilogueIaSJ_SJ_NS1A_6thread17LinearCombinationIaLi1EiiLNS1F_9ScaleType4KindE0ELNS_15FloatRoundStyleE2EaEENS1_15EpilogueDefaultEEEEEvvEEEEvNT_6ParamsE,"ax",@progbits
	.align	128
.text._ZN7cutlass13device_kernelINS_4gemm6kernel13GemmUniversalIN4cute5tupleIJiiiiEEENS1_10collective13CollectiveMmaINS1_34MainloopSm90TmaGmmaWarpSpecializedILi7ENS5_IJNS4_1CILi1EEESB_SB_EEENS1_32KernelTmaWarpSpecializedPingpongEEENS5_IJNSA_ILi64EEENSA_ILi128EEENSA_ILi32EEEEEEaNS5_IJlSB_lEEEaSJ_NS4_8TiledMMAINS4_8MMA_AtomIJNS4_4SM904GMMA27MMA_64x128x32_S32S8S8_SS_TNEEEENS4_6LayoutISC_NS5_IJNSA_ILi0EEESR_SR_EEEEENS5_IJNS4_10UnderscoreESU_SU_EEEEENS4_13SM90_TMA_LOADENS4_14ComposedLayoutINS4_7SwizzleILi1ELi4ELi3EEENS4_18smem_ptr_flag_bitsILi8EEENSQ_INS5_IJNSA_ILi8EEESH_EEENS5_IJSH_SB_EEEEEEEvNS4_8identityESX_S17_vS18_EENS_8epilogue10collective6detail29Sm90TmaWarpSpecializedAdapterINS1B_15DefaultEpilogueIaSJ_SJ_NS1A_6thread17LinearCombinationIaLi1EiiLNS1F_9ScaleType4KindE0ELNS_15FloatRoundStyleE2EaEENS1_15EpilogueDefaultEEEEEvvEEEEvNT_6ParamsE:
        .type           _ZN7cutlass13device_kernelINS_4gemm6kernel13GemmUniversalIN4cute5tupleIJiiiiEEENS1_10collective13CollectiveMmaINS1_34MainloopSm90TmaGmmaWarpSpecializedILi7ENS5_IJNS4_1CILi1EEESB_SB_EEENS1_32KernelTmaWarpSpecializedPingpongEEENS5_IJNSA_ILi64EEENSA_ILi128EEENSA_ILi32EEEEEEaNS5_IJlSB_lEEEaSJ_NS4_8TiledMMAINS4_8MMA_AtomIJNS4_4SM904GMMA27MMA_64x128x32_S32S8S8_SS_TNEEEENS4_6LayoutISC_NS5_IJNSA_ILi0EEESR_SR_EEEEENS5_IJNS4_10UnderscoreESU_SU_EEEEENS4_13SM90_TMA_LOADENS4_14ComposedLayoutINS4_7SwizzleILi1ELi4ELi3EEENS4_18smem_ptr_flag_bitsILi8EEENSQ_INS5_IJNSA_ILi8EEESH_EEENS5_IJSH_SB_EEEEEEEvNS4_8identityESX_S17_vS18_EENS_8epilogue10collective6detail29Sm90TmaWarpSpecializedAdapterINS1B_15DefaultEpilogueIaSJ_SJ_NS1A_6thread17LinearCombinationIaLi1EiiLNS1F_9ScaleType4KindE0ELNS_15FloatRoundStyleE2EaEENS1_15EpilogueDefaultEEEEEvvEEEEvNT_6ParamsE,@function
        .size           _ZN7cutlass13device_kernelINS_4gemm6kernel13GemmUniversalIN4cute5tupleIJiiiiEEENS1_10collective13CollectiveMmaINS1_34MainloopSm90TmaGmmaWarpSpecializedILi7ENS5_IJNS4_1CILi1EEESB_SB_EEENS1_32KernelTmaWarpSpecializedPingpongEEENS5_IJNSA_ILi64EEENSA_ILi128EEENSA_ILi32EEEEEEaNS5_IJlSB_lEEEaSJ_NS4_8TiledMMAINS4_8MMA_AtomIJNS4_4SM904GMMA27MMA_64x128x32_S32S8S8_SS_TNEEEENS4_6LayoutISC_NS5_IJNSA_ILi0EEESR_SR_EEEEENS5_IJNS4_10UnderscoreESU_SU_EEEEENS4_13SM90_TMA_LOADENS4_14ComposedLayoutINS4_7SwizzleILi1ELi4ELi3EEENS4_18smem_ptr_flag_bitsILi8EEENSQ_INS5_IJNSA_ILi8EEESH_EEENS5_IJSH_SB_EEEEEEEvNS4_8identityESX_S17_vS18_EENS_8epilogue10collective6detail29Sm90TmaWarpSpecializedAdapterINS1B_15DefaultEpilogueIaSJ_SJ_NS1A_6thread17LinearCombinationIaLi1EiiLNS1F_9ScaleType4KindE0ELNS_15FloatRoundStyleE2EaEENS1_15EpilogueDefaultEEEEEvvEEEEvNT_6ParamsE,(.L_x_207 - _ZN7cutlass13device_kernelINS_4gemm6kernel13GemmUniversalIN4cute5tupleIJiiiiEEENS1_10collective13CollectiveMmaINS1_34MainloopSm90TmaGmmaWarpSpecializedILi7ENS5_IJNS4_1CILi1EEESB_SB_EEENS1_32KernelTmaWarpSpecializedPingpongEEENS5_IJNSA_ILi64EEENSA_ILi128EEENSA_ILi32EEEEEEaNS5_IJlSB_lEEEaSJ_NS4_8TiledMMAINS4_8MMA_AtomIJNS4_4SM904GMMA27MMA_64x128x32_S32S8S8_SS_TNEEEENS4_6LayoutISC_NS5_IJNSA_ILi0EEESR_SR_EEEEENS5_IJNS4_10UnderscoreESU_SU_EEEEENS4_13SM90_TMA_LOADENS4_14ComposedLayoutINS4_7SwizzleILi1ELi4ELi3EEENS4_18smem_ptr_flag_bitsILi8EEENSQ_INS5_IJNSA_ILi8EEESH_EEENS5_IJSH_SB_EEEEEEEvNS4_8identityESX_S17_vS18_EENS_8epilogue10collective6detail29Sm90TmaWarpSpecializedAdapterINS1B_15DefaultEpilogueIaSJ_SJ_NS1A_6thread17LinearCombinationIaLi1EiiLNS1F_9ScaleType4KindE0ELNS_15FloatRoundStyleE2EaEENS1_15EpilogueDefaultEEEEEvvEEEEvNT_6ParamsE)
        .other          _ZN7cutlass13device_kernelINS_4gemm6kernel13GemmUniversalIN4cute5tupleIJiiiiEEENS1_10collective13CollectiveMmaINS1_34MainloopSm90TmaGmmaWarpSpecializedILi7ENS5_IJNS4_1CILi1EEESB_SB_EEENS1_32KernelTmaWarpSpecializedPingpongEEENS5_IJNSA_ILi64EEENSA_ILi128EEENSA_ILi32EEEEEEaNS5_IJlSB_lEEEaSJ_NS4_8TiledMMAINS4_8MMA_AtomIJNS4_4SM904GMMA27MMA_64x128x32_S32S8S8_SS_TNEEEENS4_6LayoutISC_NS5_IJNSA_ILi0EEESR_SR_EEEEENS5_IJNS4_10UnderscoreESU_SU_EEEEENS4_13SM90_TMA_LOADENS4_14ComposedLayoutINS4_7SwizzleILi1ELi4ELi3EEENS4_18smem_ptr_flag_bitsILi8EEENSQ_INS5_IJNSA_ILi8EEESH_EEENS5_IJSH_SB_EEEEEEEvNS4_8identityESX_S17_vS18_EENS_8epilogue10collective6detail29Sm90TmaWarpSpecializedAdapterINS1B_15DefaultEpilogueIaSJ_SJ_NS1A_6thread17LinearCombinationIaLi1EiiLNS1F_9ScaleType4KindE0ELNS_15FloatRoundStyleE2EaEENS1_15EpilogueDefaultEEEEEvvEEEEvNT_6ParamsE,@"STO_CUDA_ENTRY STV_DEFAULT"
_ZN7cutlass13device_kernelINS_4gemm6kernel13GemmUniversalIN4cute5tupleIJiiiiEEENS1_10collective13CollectiveMmaINS1_34MainloopSm90TmaGmmaWarpSpecializedILi7ENS5_IJNS4_1CILi1EEESB_SB_EEENS1_32KernelTmaWarpSpecializedPingpongEEENS5_IJNSA_ILi64EEENSA_ILi128EEENSA_ILi32EEEEEEaNS5_IJlSB_lEEEaSJ_NS4_8TiledMMAINS4_8MMA_AtomIJNS4_4SM904GMMA27MMA_64x128x32_S32S8S8_SS_TNEEEENS4_6LayoutISC_NS5_IJNSA_ILi0EEESR_SR_EEEEENS5_IJNS4_10UnderscoreESU_SU_EEEEENS4_13SM90_TMA_LOADENS4_14ComposedLayoutINS4_7SwizzleILi1ELi4ELi3EEENS4_18smem_ptr_flag_bitsILi8EEENSQ_INS5_IJNSA_ILi8EEESH_EEENS5_IJSH_SB_EEEEEEEvNS4_8identityESX_S17_vS18_EENS_8epilogue10collective6detail29Sm90TmaWarpSpecializedAdapterINS1B_15DefaultEpilogueIaSJ_SJ_NS1A_6thread17LinearCombinationIaLi1EiiLNS1F_9ScaleType4KindE0ELNS_15FloatRoundStyleE2EaEENS1_15EpilogueDefaultEEEEEvvEEEEvNT_6ParamsE:
[----:B------:R-:W0:Y:S02]  /*0000*/  LDC R1, c[0x0][0x28] ;  /* 0x00000a00ff017b82 */ /* 0x000e240000000800 */
[----:B0-----:R-:W-:Y:S01]  /*0010*/  VIADD R1, R1, 0xfffffff8 ;  /* 0xfffffff801017836 */ /* 0x001fe20000000000 */
[----:B------:R-:W0:Y:S01]  /*0020*/  S2R R5, SR_TID.X ;  /* 0x0000000000057919 */ /* 0x000e220000002100 */
[----:B------:R-:W-:Y:S01]  /*0030*/  ELECT P0, URZ, PT ;  /* 0x00000000003f782f */ /* 0x000fe20003800000 */
[----:B------:R-:W-:Y:S01]  /*0040*/  BSSY B0, `(.L_x_0) ;  /* 0x000000f000007945 */ /* 0x000fe20003800000 */
[--C-:B0-----:R-:W-:Y:S02]  /*0050*/  SHF.R.U32.HI R0, RZ, 0x5, R5.reuse ;  /* 0x00000005ff007819 */ /* 0x101fe40000011605 */
[----:B------:R-:W-:-:S03]  /*0060*/  SHF.R.U32.HI R4, RZ, 0x7, R5 ;  /* 0x00000007ff047819 */ /* 0x000fc60000011605 */
[----:B------:R-:W0:Y:S04]  /*0070*/  SHFL.IDX PT, R2, R0, RZ, 0x1f ;  /* 0x00001fff00027589 */ /* 0x000e2800000e0000 */
[----:B------:R1:W2:Y:S01]  /*0080*/  SHFL.IDX PT, R7, R4, RZ, 0x1f ;  /* 0x00001fff04077589 */ /* 0x0002a200000e0000 */
[----:B0-----:R-:W-:-:S13]  /*0090*/  ISETP.NE.OR P0, PT, R2, RZ, !P0 ;  /* 0x000000ff0200720c */ /* 0x001fda0004705670 */
[----:B-12---:R-:W-:Y:S05]  /*00a0*/  @P0 BRA `(.L_x_1) ;  /* 0x0000000000200947 */ /* 0x006fea0003800000 */
[----:B------:R-:W-:Y:S02]  /*00b0*/  ULDC.64 UR4, c[0x0][0x198] ;  /* 0x0000660000047ab9 */ /* 0x000fe40000000a00 */
[----:B------:R-:W-:Y:S02]  /*00c0*/  UIADD3 UR6, UP0, UR4, 0xf0, URZ ;  /* 0x000000f004067890 */ /* 0x000fe4000ff1e03f */
[----:B------:R-:W-:Y:S02]  /*00d0*/  UIADD3 UR4, UP1, UR4, 0x1f0, URZ ;  /* 0x000001f004047890 */ /* 0x000fe4000ff3e03f */
[----:B------:R-:W-:Y:S02]  /*00e0*/  UIADD3.X UR7, URZ, UR5, URZ, UP0, !UPT ;  /* 0x000000053f077290 */ /* 0x000fe400087fe43f */
[----:B------:R-:W-:-:S07]  /*00f0*/  UIADD3.X UR5, URZ, UR5, URZ, UP1, !UPT ;  /* 0x000000053f057290 */ /* 0x000fce0008ffe43f */
[----:B------:R0:W-:Y:S02]  /*0100*/  UTMACCTL.PF [UR6] ;  /* 0x00000000060079b9 */ /* 0x0001e40008040000 */
[----:B------:R0:W-:Y:S02]  /*0110*/  UTMACCTL.PF [UR4] ;  /* 0x00000000040079b9 */ /* 0x0001e40008040000 */
[----:B0-----:R-:W-:Y:S01]  /*0120*/  NOP ;  /* 0x0000000000007918 */ /* 0x001fe20000000000 */
.L_x_1:
[----:B------:R-:W-:Y:S05]  /*0130*/  BSYNC B0 ;  /* 0x0000000000007941 */ /* 0x000fea0003800000 */
.L_x_0:
[----:B------:R-:W0:Y:S02]  /*0140*/  SHFL.IDX PT, R3, R0, RZ, 0x1f ;  /* 0x00001fff00037589 */ /* 0x000e2400000e0000 */
[----:B0-----:R-:W-:-:S13]  /*0150*/  ISETP.NE.AND P0, PT, R3, RZ, PT ;  /* 0x000000ff0300720c */ /* 0x001fda0003f05270 */
[----:B------:R-:W-:Y:S05]  /*0160*/  @P0 BRA `(.L_x_2) ;  /* 0x0000000000700947 */ /* 0x000fea0003800000 */
[----:B------:R-:W0:Y:S01]  /*0170*/  S2UR UR8, SR_CgaCtaId ;  /* 0x00000000000879c3 */ /* 0x000e220000008800 */
[----:B------:R-:W-:Y:S01]  /*0180*/  UMOV UR4, 0x400 ;  /* 0x0000040000047882 */ /* 0x000fe20000000000 */
[----:B------:R-:W-:Y:S01]  /*0190*/  UMOV UR5, 0x1 ;  /* 0x0000000100057882 */ /* 0x000fe20000000000 */
[----:B------:R-:W-:Y:S01]  /*01a0*/  UMOV UR6, 0x80 ;  /* 0x0000008000067882 */ /* 0x000fe20000000000 */
[----:B------:R-:W-:Y:S01]  /*01b0*/  ELECT P0, URZ, PT ;  /* 0x00000000003f782f */ /* 0x000fe20003800000 */
[----:B------:R-:W-:-:S04]  /*01c0*/  UIADD3 UR6, -UR6, 0x100000, URZ ;  /* 0x0010000006067890 */ /* 0x000fc8000fffe13f */
[----:B------:R-:W-:Y:S02]  /*01d0*/  USHF.L.U32 UR7, UR6, 0xb, URZ ;  /* 0x0000000b06077899 */ /* 0x000fe4000800063f */
[----:B------:R-:W-:Y:S02]  /*01e0*/  USHF.L.U32 UR6, UR6, 0x1, URZ ;  /* 0x0000000106067899 */ /* 0x000fe4000800063f */
[----:B0-----:R-:W-:Y:S02]  /*01f0*/  ULEA UR8, UR8, UR4, 0x18 ;  /* 0x0000000408087291 */ /* 0x001fe4000f8ec03f */
[----:B------:R-:W-:-:S04]  /*0200*/  UIADD3 UR4, -UR5, 0x100000, URZ ;  /* 0x0010000005047890 */ /* 0x000fc8000fffe13f */
[----:B------:R-:W-:Y:S02]  /*0210*/  USHF.L.U32 UR5, UR4, 0xb, URZ ;  /* 0x0000000b04057899 */ /* 0x000fe4000800063f */
[----:B------:R-:W-:Y:S01]  /*0220*/  USHF.L.U32 UR4, UR4, 0x1, URZ ;  /* 0x0000000104047899 */ /* 0x000fe2000800063f */
[----:B------:R-:W0:Y:S11]  /*0230*/  FENCE.VIEW.ASYNC.S ;  /* 0x00000000000073c6 */ /* 0x000e360000000000 */
[----:B0-----:R0:W1:Y:S01]  /*0240*/  SYNCS.EXCH.64 URZ, [UR8], UR4 ;  /* 0x00000004083f75b2 */ /* 0x0010620008000100 */
[----:B------:R0:W2:Y:S01]  /*0250*/  SYNCS.EXCH.64 URZ, [UR8+0x38], UR6 ;  /* 0x00003806083f75b2 */ /* 0x0000a20008000100 */
[----:B------:R0:W3:Y:S01]  /*0260*/  SYNCS.EXCH.64 URZ, [UR8+0x8], UR4 ;  /* 0x00000804083f75b2 */ /* 0x0000e20008000100 */
[----:B------:R0:W4:Y:S01]  /*0270*/  SYNCS.EXCH.64 URZ, [UR8+0x40], UR6 ;  /* 0x00004006083f75b2 */ /* 0x0001220008000100 */
[----:B------:R0:W0:Y:S01]  /*0280*/  SYNCS.EXCH.64 URZ, [UR8+0x10], UR4 ;  /* 0x00001004083f75b2 */ /* 0x0000220008000100 */
        /* <DEDUP_REMOVED lines=9> */
[----:B------:R-:W-:Y:S01]  /*0320*/  NOP ;  /* 0x0000000000007918 */ /* 0x000fe20000000000 */
.L_x_2:
[----:B------:R-:W5:Y:S01]  /*0330*/  SHFL.IDX PT, R6, R0, RZ, 0x1f ;  /* 0x00001fff00067589 */ /* 0x000f6200000e0000 */
[----:B------:R-:W-:Y:S01]  /*0340*/  ELECT P0, URZ, PT ;  /* 0x00000000003f782f */ /* 0x000fe20003800000 */
[----:B------:R-:W-:Y:S01]  /*0350*/  NOP ;  /* 0x0000000000007918 */ /* 0x000fe20000000000 */
[----:B------:R-:W-:Y:S01]  /*0360*/  ELECT P1, URZ, PT ;  /* 0x00000000003f782f */ /* 0x000fe20003820000 */
[----:B------:R1:W2:Y:S01]  /*0370*/  SHFL.IDX PT, R3, R0, RZ, 0x1f ;  /* 0x00001fff00037589 */ /* 0x0002a200000e0000 */
[----:B0-----:R-:W-:Y:S01]  /*0380*/  UMOV UR4, 0x20 ;  /* 0x0000002000047882 */ /* 0x001fe20000000000 */
[----:B------:R-:W-:Y:S01]  /*0390*/  UMOV UR11, 0x80 ;  /* 0x00000080000b7882 */ /* 0x000fe20000000000 */
[----:B------:R-:W-:Y:S01]  /*03a0*/  NOP ;  /* 0x0000000000007918 */ /* 0x000fe20000000000 */
[----:B------:R-:W0:Y:S01]  /*03b0*/  SHFL.IDX PT, R4, R4, RZ, 0x1f ;  /* 0x00001fff04047589 */ /* 0x000e2200000e0000 */
[C---:B------:R-:W-:Y:S01]  /*03c0*/  VIADD R31, R7.reuse, 0xffffffff ;  /* 0xffffffff071f7836 */ /* 0x040fe20000000000 */
[----:B------:R-:W-:Y:S01]  /*03d0*/  ULDC.64 UR36, c[0x0][0x208] ;  /* 0x0000820000247ab9 */ /* 0x000fe20000000a00 */
[----:B------:R-:W-:-:S02]  /*03e0*/  ISETP.NE.AND P2, PT, R7, RZ, PT ;  /* 0x000000ff0700720c */ /* 0x000fc40003f45270 */
[----:B-1----:R-:W-:Y:S02]  /*03f0*/  SHF.R.S32.HI R0, RZ, 0x1f, R5 ;  /* 0x0000001fff007819 */ /* 0x002fe40000011405 */
[----:B------:R-:W-:Y:S02]  /*0400*/  ISETP.GE.U32.AND P3, PT, R31, 0x2, PT ;  /* 0x000000021f00780c */ /* 0x000fe40003f66070 */
[----:B------:R-:W-:-:S04]  /*0410*/  LEA.HI R0, R0, R5, RZ, 0x7 ;  /* 0x0000000500007211 */ /* 0x000fc800078f38ff */
[----:B------:R-:W-:Y:S02]  /*0420*/  LOP3.LUT R0, R0, 0xffffff80, RZ, 0xc0, !PT ;  /* 0xffffff8000007812 */ /* 0x000fe400078ec0ff */
[----:B-----5:R-:W-:Y:S02]  /*0430*/  ISETP.NE.OR P0, PT, R6, RZ, !P0 ;  /* 0x000000ff0600720c */ /* 0x020fe40004705670 */
[----:B--2---:R-:W-:Y:S02]  /*0440*/  ISETP.NE.OR P1, PT, R3, RZ, !P1 ;  /* 0x000000ff0300720c */ /* 0x004fe40004f25670 */
[----:B------:R-:W-:Y:S02]  /*0450*/  SHF.R.S32.HI R3, RZ, 0x1f, R2 ;  /* 0x0000001fff037819 */ /* 0x000fe40000011402 */
[----:B0-----:R-:W-:Y:S01]  /*0460*/  R2UR UR43, R4 ;  /* 0x00000000042b72ca */ /* 0x001fe200000e0000 */
[----:B------:R-:W-:Y:S01]  /*0470*/  IMAD.IADD R4, R5, 0x1, -R0 ;  /* 0x0000000105047824 */ /* 0x000fe200078e0a00 */
[----:B------:R-:W-:-:S05]  /*0480*/  LEA.HI R3, R3, R2, RZ, 0x2 ;  /* 0x0000000203037211 */ /* 0x000fca00078f10ff */
[----:B------:R-:W-:Y:S01]  /*0490*/  VOTEU.ALL UP0, P0 ;  /* 0x00000000003f7886 */ /* 0x000fe20000000000 */
[----:B------:R-:W-:Y:S01]  /*04a0*/  LOP3.LUT R3, R3, 0xfffffffc, RZ, 0xc0, !PT ;  /* 0xfffffffc03037812 */ /* 0x000fe200078ec0ff */
[----:B------:R-:W-:-:S03]  /*04b0*/  VOTEU.ALL UP1, P1 ;  /* 0x00000000003f7886 */ /* 0x000fc60000820000 */
[----:B------:R-:W0:Y:S01]  /*04c0*/  @!UP0 S2UR UR7, SR_CgaCtaId ;  /* 0x00000000000789c3 */ /* 0x000e220000008800 */
[----:B------:R-:W-:Y:S01]  /*04d0*/  @!UP0 UMOV UR6, 0x400 ;  /* 0x0000040000068882 */ /* 0x000fe20000000000 */
[----:B------:R-:W-:-:S04]  /*04e0*/  @!UP0 UIADD3 UR4, -UR4, 0x100000, URZ ;  /* 0x0010000004048890 */ /* 0x000fc8000fffe13f */
[----:B------:R-:W-:Y:S02]  /*04f0*/  @!UP0 USHF.L.U32 UR5, UR4, 0xb, URZ ;  /* 0x0000000b04058899 */ /* 0x000fe4000800063f */
[----:B------:R-:W-:Y:S01]  /*0500*/  @!UP0 USHF.L.U32 UR4, UR4, 0x1, URZ ;  /* 0x0000000104048899 */ /* 0x000fe2000800063f */
[----:B------:R-:W-:Y:S01]  /*0510*/  IMAD.IADD R14, R2, 0x1, -R3 ;  /* 0x00000001020e7824 */ /* 0x000fe200078e0a03 */
[----:B------:R-:W-:Y:S01]  /*0520*/  @!UP1 UMOV UR9, 0x400 ;  /* 0x0000040000099882 */ /* 0x000fe20000000000 */
[----:B------:R-:W-:Y:S01]  /*0530*/  VOTEU.ALL UP2, P1 ;  /* 0x00000000003f7886 */ /* 0x000fe20000840000 */
[----:B------:R-:W-:Y:S01]  /*0540*/  VOTEU.ALL UP3, P1 ;  /* 0x00000000003f7886 */ /* 0x000fe20000860000 */
[----:B------:R-:W-:Y:S01]  /*0550*/  VOTEU.ALL UP4, P1 ;  /* 0x00000000003f7886 */ /* 0x000fe20000880000 */
[----:B------:R-:W1:Y:S01]  /*0560*/  @!UP1 S2UR UR10, SR_CgaCtaId ;  /* 0x00000000000a99c3 */ /* 0x000e620000008800 */
[----:B------:R-:W-:Y:S01]  /*0570*/  VOTEU.ALL UP5, P1 ;  /* 0x00000000003f7886 */ /* 0x000fe200008a0000 */
[----:B0-----:R-:W-:-:S02]  /*0580*/  @!UP0 ULEA UR8, UR7, UR6, 0x18 ;  /* 0x0000000607088291 */ /* 0x001fc4000f8ec03f */
[----:B------:R-:W-:-:S04]  /*0590*/  @!UP1 UIADD3 UR6, -UR11, 0x100000, URZ ;  /* 0x001000000b069890 */ /* 0x000fc8000fffe13f */
[----:B------:R-:W-:Y:S02]  /*05a0*/  @!UP1 USHF.L.U32 UR7, UR6, 0xb, URZ ;  /* 0x0000000b06079899 */ /* 0x000fe4000800063f */
[----:B------:R-:W-:Y:S01]  /*05b0*/  @!UP1 USHF.L.U32 UR6, UR6, 0x1, URZ ;  /* 0x0000000106069899 */ /* 0x000fe2000800063f */
[----:B------:R-:W-:Y:S01]  /*05c0*/  VOTEU.ALL UP0, P0 ;  /* 0x00000000003f7886 */ /* 0x000fe20000000000 */
[----:B-1----:R-:W-:Y:S01]  /*05d0*/  @!UP1 ULEA UR9, UR10, UR9, 0x18 ;  /* 0x000000090a099291 */ /* 0x002fe2000f8ec03f */
[----:B------:R-:W-:Y:S02]  /*05e0*/  VOTEU.ALL UP1, P0 ;  /* 0x00000000003f7886 */ /* 0x000fe40000020000 */
[----:B------:R-:W-:Y:S01]  /*05f0*/  ULDC.64 UR10, c[0x0][0x598] ;  /* 0x00016600000a7ab9 */ /* 0x000fe20000000a00 */
[----:B------:R-:W-:Y:S01]  /*0600*/  ISETP.NE.AND P0, PT, R14, 0x3, PT ;  /* 0x000000030e00780c */ /* 0x000fe20003f05270 */
[----:B------:R-:W0:Y:S02]  /*0610*/  FENCE.VIEW.ASYNC.S ;  /* 0x00000000000073c6 */ /* 0x000e240000000000 */
[----:B0-----:R0:W3:Y:S01]  /*0620*/  @!UP0 SYNCS.EXCH.64 URZ, [UR8+0xa0], UR4 ;  /* 0x0000a004083f85b2 */ /* 0x0010e20008000100 */
[----:B------:R-:W-:-:S02]  /*0630*/  ISETP.NE.U32.AND P1, PT, RZ, UR10, PT ;  /* 0x0000000aff007c0c */ /* 0x000fc4000bf25070 */
[----:B------:R-:W-:Y:S02]  /*0640*/  ISETP.EQ.OR P0, PT, R14, RZ, !P0 ;  /* 0x000000ff0e00720c */ /* 0x000fe40004702670 */
[----:B------:R-:W-:Y:S02]  /*0650*/  ISETP.NE.AND.EX P1, PT, RZ, UR11, PT, P1 ;  /* 0x0000000bff007c0c */ /* 0x000fe4000bf25310 */
[----:B------:R-:W-:-:S04]  /*0660*/  ISETP.EQ.AND P0, PT, R7, RZ, P0 ;  /* 0x000000ff0700720c */ /* 0x000fc80000702270 */
[----:B------:R-:W-:-:S04]  /*0670*/  SEL R23, RZ, 0x1, !P0 ;  /* 0x00000001ff177807 */ /* 0x000fc80004000000 */
[----:B------:R-:W-:Y:S01]  /*0680*/  SEL R23, R23, 0x2, P3 ;  /* 0x0000000217177807 */ /* 0x000fe20001800000 */
[----:B------:R0:W3:Y:S01]  /*0690*/  @!UP1 SYNCS.EXCH.64 URZ, [UR8+0xa8], UR4 ;  /* 0x0000a804083f95b2 */ /* 0x0000e20008000100 */
[----:B------:R-:W-:Y:S01]  /*06a0*/  NOP ;  /* 0x0000000000007918 */ /* 0x000fe20000000000 */
[----:B------:R0:W3:Y:S01]  /*06b0*/  @!UP2 SYNCS.EXCH.64 URZ, [UR9+0x80], UR6 ;  /* 0x00008006093fa5b2 */ /* 0x0000e20008000100 */
[----:B------:R0:W3:Y:S01]  /*06c0*/  @!UP3 SYNCS.EXCH.64 URZ, [UR9+0x88], UR6 ;  /* 0x00008806093fb5b2 */ /* 0x0000e20008000100 */
[----:B------:R0:W3:Y:S01]  /*06d0*/  @!UP4 SYNCS.EXCH.64 URZ, [UR9+0x90], UR6 ;  /* 0x00009006093fc5b2 */ /* 0x0000e20008000100 */
[----:B------:R0:W3:Y:S01]  /*06e0*/  @!UP5 SYNCS.EXCH.64 URZ, [UR9+0x98], UR6 ;  /* 0x00009806093fd5b2 */ /* 0x0000e20008000100 */
[----:B------:R-:W-:Y:S01]  /*06f0*/  NOP ;  /* 0x0000000000007918 */ /* 0x000fe20000000000 */
[----:B---34-:R-:W-:Y:S06]  /*0700*/  BAR.SYNC.DEFER_BLOCKING 0x0 ;  /* 0x0000000000007b1d */ /* 0x018fec0000010000 */
[----:B0-----:R-:W-:Y:S05]  /*0710*/  @!P1 BRA `(.L_x_3) ;  /* 0x00000000001c9947 */ /* 0x001fea0003800000 */
[----:B------:R-:W0:Y:S02]  /*0720*/  LDC.64 R2, c[0x0][0x598] ;  /* 0x00016600ff027b82 */ /* 0x000e240000000a00 */
[----:B0-----:R-:W2:Y:S02]  /*0730*/  LDG.E.64 R2, desc[UR36][R2.64] ;  /* 0x0000002402027981 */ /* 0x001ea4000c1e1b00 */
[----:B--2---:R-:W-:-:S04]  /*0740*/  ISETP.NE.U32.AND P0, PT, R2, RZ, PT ;  /* 0x000000ff0200720c */ /* 0x004fc80003f05070 */
[----:B------:R-:W-:-:S13]  /*0750*/  ISETP.NE.AND.EX P0, PT, R3, RZ, PT, P0 ;  /* 0x000000ff0300720c */ /* 0x000fda0003f05300 */
[----:B------:R-:W-:Y:S05]  /*0760*/  @!P0 BRA `(.L_x_3) ;  /* 0x0000000000088947 */ /* 0x000fea0003800000 */
[----:B------:R1:W5:Y:S01]  /*0770*/  LD.E R88, desc[UR36][R2.64] ;  /* 0x0000002402587980 */ /* 0x000362000c101900 */
[----:B------:R-:W-:Y:S05]  /*0780*/  BRA `(.L_x_4) ;  /* 0x0000000000247947 */ /* 0x000fea0003800000 */
.L_x_3:
[----:B------:R-:W-:Y:S02]  /*0790*/  ULDC.64 UR4, c[0x0][0x588] ;  /* 0x0001620000047ab9 */ /* 0x000fe40000000a00 */
[----:B------:R-:W-:-:S04]  /*07a0*/  ISETP.NE.U32.AND P0, PT, RZ, UR4, PT ;  /* 0x00000004ff007c0c */ /* 0x000fc8000bf05070 */
[----:B------:R-:W-:-:S13]  /*07b0*/  ISETP.NE.AND.EX P0, PT, RZ, UR5, PT, P0 ;  /* 0x00000005ff007c0c */ /* 0x000fda000bf05300 */
[----:B------:R-:W-:Y:S05]  /*07c0*/  @!P0 BRA `(.L_x_5) ;  /* 0x00000000000c8947 */ /* 0x000fea0003800000 */
[----:B------:R-:W0:Y:S02]  /*07d0*/  LDC.64 R88, c[0x0][0x588] ;  /* 0x00016200ff587b82 */ /* 0x000e240000000a00 */
[----:B0-----:R0:W5:Y:S01]  /*07e0*/  LDG.E R88, desc[UR36][R88.64] ;  /* 0x0000002458587981 */ /* 0x001162000c1e1900 */
[----:B------:R-:W-:Y:S05]  /*07f0*/  BRA `(.L_x_4) ;  /* 0x0000000000087947 */ /* 0x000fea0003800000 */
.L_x_5:
[----:B------:R-:W-:Y:S02]  /*0800*/  ULDC UR4, c[0x0][0x580] ;  /* 0x0001600000047ab9 */ /* 0x000fe40000000800 */
[----:B------:R-:W-:-:S07]  /*0810*/  IMAD.U32 R88, RZ, RZ, UR4 ;  /* 0x00000004ff587e24 */ /* 0x000fce000f8e00ff */
.L_x_4:
[----:B------:R-:W-:Y:S02]  /*0820*/  ULDC.64 UR4, c[0x0][0x5a0] ;  /* 0x0001680000047ab9 */ /* 0x000fe40000000a00 */
[----:B------:R-:W-:-:S04]  /*0830*/  ISETP.NE.U32.AND P0, PT, RZ, UR4, PT ;  /* 0x00000004ff007c0c */ /* 0x000fc8000bf05070 */
[----:B------:R-:W-:-:S13]  /*0840*/  ISETP.NE.AND.EX P0, PT, RZ, UR5, PT, P0 ;  /* 0x00000005ff007c0c */ /* 0x000fda000bf05300 */
[----:B------:R-:W-:Y:S05]  /*0850*/  @!P0 BRA `(.L_x_6) ;  /* 0x00000000001c8947 */ /* 0x000fea0003800000 */
[----:B-1----:R-:W1:Y:S02]  /*0860*/  LDC.64 R2, c[0x0][0x5a0] ;  /* 0x00016800ff027b82 */ /* 0x002e640000000a00 */
[----:B-1----:R-:W2:Y:S02]  /*0870*/  LDG.E.64 R2, desc[UR36][R2.64] ;  /* 0x0000002402027981 */ /* 0x002ea4000c1e1b00 */
[----:B--2---:R-:W-:-:S04]  /*0880*/  ISETP.NE.U32.AND P0, PT, R2, RZ, PT ;  /* 0x000000ff0200720c */ /* 0x004fc80003f05070 */
[----:B------:R-:W-:-:S13]  /*0890*/  ISETP.NE.AND.EX P0, PT, R3, RZ, PT, P0 ;  /* 0x000000ff0300720c */ /* 0x000fda0003f05300 */
[----:B------:R-:W-:Y:S05]  /*08a0*/  @!P0 BRA `(.L_x_6) ;  /* 0x0000000000088947 */ /* 0x000fea0003800000 */
[----:B0-----:R2:W5:Y:S01]  /*08b0*/  LD.E R89, desc[UR36][R2.64] ;  /* 0x0000002402597980 */ /* 0x001562000c101900 */
[----:B------:R-:W-:Y:S05]  /*08c0*/  BRA `(.L_x_7) ;  /* 0x0000000000247947 */ /* 0x000fea0003800000 */
.L_x_6:
[----:B------:R-:W-:Y:S02]  /*08d0*/  ULDC.64 UR4, c[0x0][0x590] ;  /* 0x0001640000047ab9 */ /* 0x000fe40000000a00 */
[----:B------:R-:W-:-:S04]  /*08e0*/  ISETP.NE.U32.AND P0, PT, RZ, UR4, PT ;  /* 0x00000004ff007c0c */ /* 0x000fc8000bf05070 */
[----:B------:R-:W-:-:S13]  /*08f0*/  ISETP.NE.AND.EX P0, PT, RZ, UR5, PT, P0 ;  /* 0x00000005ff007c0c */ /* 0x000fda000bf05300 */
[----:B------:R-:W-:Y:S05]  /*0900*/  @!P0 BRA `(.L_x_8) ;  /* 0x00000000000c8947 */ /* 0x000fea0003800000 */
[----:B-1----:R-:W0:Y:S02]  /*0910*/  LDC.64 R2, c[0x0][0x590] ;  /* 0x00016400ff027b82 */ /* 0x002e240000000a00 */
[----:B0-----:R0:W5:Y:S01]  /*0920*/  LDG.E R89, desc[UR36][R2.64] ;  /* 0x0000002402597981 */ /* 0x001162000c1e1900 */
[----:B------:R-:W-:Y:S05]  /*0930*/  BRA `(.L_x_7) ;  /* 0x0000000000087947 */ /* 0x000fea0003800000 */
.L_x_8:
[----:B------:R-:W-:Y:S02]  /*0940*/  ULDC UR4, c[0x0][0x584] ;  /* 0x0001610000047ab9 */ /* 0x000fe40000000800 */
[----:B0-----:R-:W-:-:S07]  /*0950*/  IMAD.U32 R89, RZ, RZ, UR4 ;  /* 0x00000004ff597e24 */ /* 0x001fce000f8e00ff */
.L_x_7:
[----:B012---:R-:W0:Y:S01]  /*0960*/  LDC R2, c[0x0][0x65c] ;  /* 0x00019700ff027b82 */ /* 0x007e220000000800 */
[----:B------:R-:W1:Y:S01]  /*0970*/  S2R R15, SR_CTAID.Y ;  /* 0x00000000000f7919 */ /* 0x000e620000002600 */
[----:B------:R-:W-:Y:S01]  /*0980*/  ULDC UR6, c[0x0][0x28c] ;  /* 0x0000a30000067ab9 */ /* 0x000fe20000000800 */
[----:B------:R-:W-:Y:S01]  /*0990*/  ISETP.NE.AND P0, PT, R7, 0x2, PT ;  /* 0x000000020700780c */ /* 0x000fe20003f05270 */
[----:B------:R-:W-:Y:S01]  /*09a0*/  UIADD3 UR6, UR6, 0x1f, URZ ;  /* 0x0000001f06067890 */ /* 0x000fe2000fffe03f */
[----:B------:R-:W2:Y:S01]  /*09b0*/  S2R R6, SR_CTAID.X ;  /* 0x0000000000067919 */ /* 0x000ea20000002500 */
[----:B------:R-:W-:Y:S01]  /*09c0*/  UMOV UR39, URZ ;  /* 0x0000003f00277c82 */ /* 0x000fe20008000000 */
[----:B------:R-:W-:Y:S01]  /*09d0*/  UMOV UR38, URZ ;  /* 0x0000003f00267c82 */ /* 0x000fe20008000000 */
[----:B------:R-:W-:Y:S01]  /*09e0*/  USHF.R.S32.HI UR7, URZ, 0x1f, UR6 ;  /* 0x0000001f3f077899 */ /* 0x000fe20008011406 */
[----:B------:R-:W-:-:S03]  /*09f0*/  ULDC.64 UR8, c[0x0][0x650] ;  /* 0x0001940000087ab9 */ /* 0x000fc60000000a00 */
[----:B------:R-:W-:-:S04]  /*0a00*/  ULEA.HI UR7, UR7, UR6, URZ, 0x5 ;  /* 0x0000000607077291 */ /* 0x000fc8000f8f283f */
[----:B------:R-:W-:Y:S01]  /*0a10*/  USHF.R.S32.HI UR40, URZ, 0x5, UR7 ;  /* 0x000000053f287899 */ /* 0x000fe20008011407 */
[----:B0-----:R-:W-:-:S13]  /*0a20*/  ISETP.NE.AND P1, PT, R2, 0x1, PT ;  /* 0x000000010200780c */ /* 0x001fda0003f25270 */
[----:B------:R-:W2:Y:S01]  /*0a30*/  @P1 LDC R17, c[0x0][0x10] ;  /* 0x00000400ff111b82 */ /* 0x000ea20000000800 */
[----:B-1----:R-:W-:Y:S02]  /*0a40*/  @P1 IMAD.MOV.U32 R8, RZ, RZ, R15 ;  /* 0x000000ffff081224 */ /* 0x002fe400078e000f */
[----:B------:R-:W-:Y:S02]  /*0a50*/  @P1 IMAD.MOV.U32 R9, RZ, RZ, RZ ;  /* 0x000000ffff091224 */ /* 0x000fe400078e00ff */
[----:B------:R-:W-:-:S03]  /*0a60*/  @P1 IMAD.MOV.U32 R7, RZ, RZ, RZ ;  /* 0x000000ffff071224 */ /* 0x000fc600078e00ff */
[----:B------:R-:W0:Y:S01]  /*0a70*/  @!P1 LDC R3, c[0x0][0xc] ;  /* 0x00000300ff039b82 */ /* 0x000e220000000800 */
[----:B------:R-:W-:Y:S01]  /*0a80*/  ULDC UR4, c[0x0][0xc] ;  /* 0x0000030000047ab9 */ /* 0x000fe20000000800 */
[----:B------:R-:W-:Y:S02]  /*0a90*/  ULDC UR5, c[0x0][0x10] ;  /* 0x0000040000057ab9 */ /* 0x000fe40000000800 */
[----:B------:R-:W-:-:S04]  /*0aa0*/  UIMAD.WIDE.U32 UR4, UR4, UR5, URZ ;  /* 0x00000005040472a5 */ /* 0x000fc8000f8e003f */
[----:B------:R-:W1:Y:S01]  /*0ab0*/  LDC R0, c[0x0][0x14] ;  /* 0x00000500ff007b82 */ /* 0x000e620000000800 */
[----:B--2---:R-:W-:-:S04]  /*0ac0*/  @P1 IMAD.WIDE.U32 R16, R6, R17, R8 ;  /* 0x0000001106101225 */ /* 0x004fc800078e0008 */
[----:B------:R-:W-:Y:S02]  /*0ad0*/  @P1 IMAD.IADD R17, R17, 0x1, R7 ;  /* 0x0000000111111824 */ /* 0x000fe400078e0207 */
[----:B------:R-:W-:Y:S02]  /*0ae0*/  IMAD.MOV.U32 R7, RZ, RZ, RZ ;  /* 0x000000ffff077224 */ /* 0x000fe400078e00ff */
[----:B0-----:R-:W-:-:S04]  /*0af0*/  @!P1 IMAD.WIDE.U32 R8, R3, R15, R6 ;  /* 0x0000000f03089225 */ /* 0x001fc800078e0006 */
[----:B------:R-:W-:Y:S02]  /*0b00*/  @!P1 IMAD.MOV.U32 R16, RZ, RZ, R8 ;  /* 0x000000ffff109224 */ /* 0x000fe400078e0008 */
[----:B-1----:R-:W-:-:S04]  /*0b10*/  IMAD.WIDE.U32 R10, R0, UR4, RZ ;  /* 0x00000004000a7c25 */ /* 0x002fc8000f8e00ff */
[----:B------:R-:W-:Y:S01]  /*0b20*/  IMAD R3, R0, UR5, RZ ;  /* 0x0000000500037c24 */ /* 0x000fe2000f8e02ff */
[----:B------:R0:W-:Y:S01]  /*0b30*/  STL.64 [R1], R10 ;  /* 0x0000000a01007387 */ /* 0x0001e20000100a00 */
[----:B------:R-:W-:Y:S02]  /*0b40*/  @!P1 IMAD.MOV.U32 R17, RZ, RZ, R9 ;  /* 0x000000ffff119224 */ /* 0x000fe400078e0009 */
[----:B------:R-:W-:Y:S01]  /*0b50*/  IMAD.IADD R0, R11, 0x1, R3 ;  /* 0x000000010b007824 */ /* 0x000fe200078e0203 */
[----:B------:R-:W-:Y:S06]  /*0b60*/  @P0 BRA `(.L_x_9) ;  /* 0x0000000000280947 */ /* 0x000fec0003800000 */
[----:B------:R-:W-:Y:S01]  /*0b70*/  UIMAD.WIDE.U32 UR4, UR40, 0x24924925, URZ ;  /* 0x24924925280478a5 */ /* 0x000fe2000f8e003f */
[----:B------:R-:W-:Y:S01]  /*0b80*/  IADD3 R16, P0, R16, R10, RZ ;  /* 0x0000000a10107210 */ /* 0x000fe20007f1e0ff */
[----:B------:R-:W-:Y:S02]  /*0b90*/  UISETP.GE.U32.AND UP0, UPT, UR40, 0x7, UPT ;  /* 0x000000072800788c */ /* 0x000fe4000bf06070 */
[----:B------:R-:W-:Y:S02]  /*0ba0*/  UIADD3 UR4, -UR5, UR40, URZ ;  /* 0x0000002805047290 */ /* 0x000fe4000fffe13f */
[----:B------:R-:W-:Y:S01]  /*0bb0*/  IMAD.X R17, R0, 0x1, R17, P0 ;  /* 0x0000000100117824 */ /* 0x000fe200000e0611 */
[----:B------:R-:W-:Y:S01]  /*0bc0*/  UMOV UR38, URZ ;  /* 0x0000003f00267c82 */ /* 0x000fe20008000000 */
[----:B------:R-:W-:-:S04]  /*0bd0*/  ULEA.HI UR4, UR4, UR5, URZ, 0x1f ;  /* 0x0000000504047291 */ /* 0x000fc8000f8ff83f */
[----:B------:R-:W-:-:S04]  /*0be0*/  USHF.R.U32.HI UR4, URZ, 0x2, UR4 ;  /* 0x000000023f047899 */ /* 0x000fc80008011604 */
[----:B------:R-:W-:Y:S02]  /*0bf0*/  @UP0 ULOP3.LUT UR38, UR4, 0x1, URZ, 0xc0, !UPT ;  /* 0x0000000104260892 */ /* 0x000fe4000f8ec03f */
[----:B------:R-:W-:-:S12]  /*0c00*/  UIMAD UR39, UR4, -0x7, UR40 ;  /* 0xfffffff9042778a4 */ /* 0x000fd8000f8e0228 */
.L_x_9:
[----:B------:R-:W-:Y:S01]  /*0c10*/  ISETP.GE.U32.AND P0, PT, R16, UR8, PT ;  /* 0x0000000810007c0c */ /* 0x000fe2000bf06070 */
[----:B------:R-:W-:Y:S01]  /*0c20*/  IMAD.MOV.U32 R22, RZ, RZ, -0x1 ;  /* 0xffffffffff167424 */ /* 0x000fe200078e00ff */
[----:B------:R-:W-:Y:S01]  /*0c30*/  PRMT R3, RZ, 0x7610, R3 ;  /* 0x00007610ff037816 */ /* 0x000fe20000000003 */
[----:B------:R-:W-:Y:S01]  /*0c40*/  IMAD.MOV.U32 R19, RZ, RZ, -0x1 ;  /* 0xffffffffff137424 */ /* 0x000fe200078e00ff */
[----:B------:R-:W-:Y:S01]  /*0c50*/  ISETP.GE.U32.AND.EX P0, PT, R17, UR9, PT, P0 ;  /* 0x0000000911007c0c */ /* 0x000fe2000bf06100 */
[----:B------:R-:W-:-:S12]  /*0c60*/  IMAD.MOV.U32 R18, RZ, RZ, -0x1 ;  /* 0xffffffffff127424 */ /* 0x000fd800078e00ff */
[----:B------:R-:W-:Y:S05]  /*0c70*/  @P0 BRA `(.L_x_10) ;  /* 0x0000000400580947 */ /* 0x000fea0003800000 */
[----:B------:R-:W1:Y:S01]  /*0c80*/  LDC.64 R20, c[0x0][0x628] ;  /* 0x00018a00ff147b82 */ /* 0x000e620000000a00 */
[----:B------:R-:W-:Y:S02]  /*0c90*/  IMAD.MOV.U32 R8, RZ, RZ, R16 ;  /* 0x000000ffff087224 */ /* 0x000fe400078e0010 */
[----:B------:R-:W-:-:S05]  /*0ca0*/  IMAD.MOV.U32 R9, RZ, RZ, R17 ;  /* 0x000000ffff097224 */ /* 0x000fca00078e0011 */
[----:B------:R-:W2:Y:S08]  /*0cb0*/  LDC R18, c[0x0][0x630] ;  /* 0x00018c00ff127b82 */ /* 0x000eb00000000800 */
[----:B------:R-:W3:Y:S01]  /*0cc0*/  LDC.64 R24, c[0x0][0x620] ;  /* 0x00018800ff187b82 */ /* 0x000ee20000000a00 */
[----:B-1----:R-:W-:-:S04]  /*0cd0*/  ISETP.NE.U32.AND P0, PT, R20, RZ, PT ;  /* 0x000000ff1400720c */ /* 0x002fc80003f05070 */
[----:B------:R-:W-:-:S13]  /*0ce0*/  ISETP.NE.AND.EX P0, PT, R21, RZ, PT, P0 ;  /* 0x000000ff1500720c */ /* 0x000fda0003f05300 */
[----:B--23--:R-:W-:Y:S05]  /*0cf0*/  @!P0 BRA `(.L_x_11) ;  /* 0x0000000000288947 */ /* 0x00cfea0003800000 */
[----:B------:R-:W1:Y:S02]  /*0d00*/  LDC R3, c[0x0][0x634] ;  /* 0x00018d00ff037b82 */ /* 0x000e640000000800 */
[----:B-1----:R-:W-:-:S05]  /*0d10*/  IADD3 R3, P0, R16, R3, RZ ;  /* 0x0000000310037210 */ /* 0x002fca0007f1e0ff */
[----:B------:R-:W-:-:S04]  /*0d20*/  IMAD.X R19, RZ, RZ, R17, P0 ;  /* 0x000000ffff137224 */ /* 0x000fc800000e0611 */
[----:B------:R-:W-:-:S04]  /*0d30*/  IMAD.WIDE.U32 R8, R19, R20, RZ ;  /* 0x0000001413087225 */ /* 0x000fc800078e00ff */
[----:B0-----:R-:W-:-:S04]  /*0d40*/  IMAD.WIDE.U32 R10, P0, R3, R21, R8 ;  /* 0x00000015030a7225 */ /* 0x001fc80007800008 */
[----:B------:R-:W-:-:S04]  /*0d50*/  IMAD.WIDE.U32 R8, R3, R20, RZ ;  /* 0x0000001403087225 */ /* 0x000fc800078e00ff */
[----:B------:R-:W-:Y:S01]  /*0d60*/  IMAD.X R13, RZ, RZ, RZ, P0 ;  /* 0x000000ffff0d7224 */ /* 0x000fe200000e06ff */
[----:B------:R-:W-:Y:S01]  /*0d70*/  IADD3 RZ, P0, R9, R10, RZ ;  /* 0x0000000a09ff7210 */ /* 0x000fe20007f1e0ff */
[----:B------:R-:W-:-:S04]  /*0d80*/  IMAD.MOV.U32 R12, RZ, RZ, R11 ;  /* 0x000000ffff0c7224 */ /* 0x000fc800078e000b */
[----:B------:R-:W-:-:S08]  /*0d90*/  IMAD.WIDE.U32.X R8, R19, R21, R12, P0 ;  /* 0x0000001513087225 */ /* 0x000fd000000e040c */
.L_x_11:
[-CC-:B------:R-:W-:Y:S01]  /*0da0*/  SHF.R.U64 R30, R8, R18.reuse, R9.reuse ;  /* 0x00000012081e7219 */ /* 0x180fe20000001209 */
[----:B------:R-:W1:Y:S01]  /*0db0*/  LDC R12, c[0x0][0x618] ;  /* 0x00018600ff0c7b82 */ /* 0x000e620000000800 */
[----:B------:R-:W-:Y:S01]  /*0dc0*/  SHF.R.U32.HI R7, RZ, R18, R9 ;  /* 0x00000012ff077219 */ /* 0x000fe20000011609 */
[----:B------:R-:W-:Y:S01]  /*0dd0*/  ULDC UR4, c[0x0][0x150] ;  /* 0x0000540000047ab9 */ /* 0x000fe20000000800 */
[----:B0-----:R-:W-:Y:S02]  /*0de0*/  IADD3 R11, P0, RZ, -R30, RZ ;  /* 0x8000001eff0b7210 */ /* 0x001fe40007f1e0ff */
[----:B------:R-:W-:-:S03]  /*0df0*/  I2FP.F32.U32 R3, R6 ;  /* 0x0000000600037245 */ /* 0x000fc60000201000 */
[----:B------:R-:W0:Y:S01]  /*0e00*/  LDC.64 R26, c[0x0][0x640] ;  /* 0x00019000ff1a7b82 */ /* 0x000e220000000a00 */
[----:B------:R-:W-:Y:S02]  /*0e10*/  IMAD.X R13, RZ, RZ, ~R7, P0 ;  /* 0x000000ffff0d7224 */ /* 0x000fe400000e0e07 */
[----:B------:R-:W-:Y:S01]  /*0e20*/  FMUL R3, R3, UR4 ;  /* 0x0000000403037c20 */ /* 0x000fe20008400000 */
[----:B------:R-:W-:Y:S01]  /*0e30*/  IMAD.WIDE.U32 R8, R11, R24, R16 ;  /* 0x000000180b087225 */ /* 0x000fe200078e0010 */
[----:B------:R-:W-:-:S03]  /*0e40*/  ULDC UR4, c[0x0][0x154] ;  /* 0x0000550000047ab9 */ /* 0x000fc60000000800 */
[----:B------:R-:W-:Y:S01]  /*0e50*/  IMAD R10, R13, R24, RZ ;  /* 0x000000180d0a7224 */ /* 0x000fe200078e02ff */
[----:B------:R-:W2:Y:S01]  /*0e60*/  LDC R7, c[0x0][0x144] ;  /* 0x00005100ff077b82 */ /* 0x000ea20000000800 */
[----:B------:R-:W3:Y:S02]  /*0e70*/  F2I.U32.TRUNC.NTZ R3, R3 ;  /* 0x0000000300037305 */ /* 0x000ee4000020f000 */
[----:B------:R-:W-:-:S04]  /*0e80*/  IMAD R11, R11, R25, R10 ;  /* 0x000000190b0b7224 */ /* 0x000fc800078e020a */
[----:B------:R-:W-:Y:S01]  /*0e90*/  IMAD.IADD R9, R9, 0x1, R11 ;  /* 0x0000000109097824 */ /* 0x000fe200078e020b */
[----:B------:R-:W4:Y:S01]  /*0ea0*/  LDC R18, c[0x0][0x608] ;  /* 0x00018200ff127b82 */ /* 0x000f220000000800 */
[----:B------:R-:W-:-:S03]  /*0eb0*/  IMAD.MOV.U32 R11, RZ, RZ, -0x1 ;  /* 0xffffffffff0b7424 */ /* 0x000fc600078e00ff */
[-C--:B-1----:R-:W-:Y:S02]  /*0ec0*/  SHF.R.U64 R22, R8, R12.reuse, R9 ;  /* 0x0000000c08167219 */ /* 0x082fe40000001209 */
[----:B------:R-:W-:Y:S02]  /*0ed0*/  I2FP.F32.U32 R8, R15 ;  /* 0x0000000f00087245 */ /* 0x000fe40000201000 */
[----:B------:R-:W1:Y:S01]  /*0ee0*/  LDC R24, c[0x0][0x658] ;  /* 0x00019600ff187b82 */ /* 0x000e620000000800 */
[----:B0-----:R-:W-:Y:S01]  /*0ef0*/  ISETP.NE.U32.AND P0, PT, R26, RZ, PT ;  /* 0x000000ff1a00720c */ /* 0x001fe20003f05070 */
[----:B---3--:R-:W-:Y:S01]  /*0f00*/  IMAD.MOV R10, RZ, RZ, -R3 ;  /* 0x000000ffff0a7224 */ /* 0x008fe200078e0a03 */
[----:B------:R-:W-:Y:S01]  /*0f10*/  SHF.R.U32.HI R9, RZ, R12, R9 ;  /* 0x0000000cff097219 */ /* 0x000fe20000011609 */
[----:B------:R-:W-:Y:S01]  /*0f20*/  FMUL R8, R8, UR4 ;  /* 0x0000000408087c20 */ /* 0x000fe20008400000 */
[----:B------:R-:W-:-:S03]  /*0f30*/  ISETP.NE.AND.EX P0, PT, R27, RZ, PT, P0 ;  /* 0x000000ff1b00720c */ /* 0x000fc60003f05300 */
[----:B------:R-:W0:Y:S01]  /*0f40*/  LDC R20, c[0x0][0x148] ;  /* 0x00005200ff147b82 */ /* 0x000e220000000800 */
[----:B--2---:R-:W-:-:S07]  /*0f50*/  IMAD R3, R7, R10, R6 ;  /* 0x0000000a07037224 */ /* 0x004fce00078e0206 */
[----:B------:R-:W2:Y:S01]  /*0f60*/  LDC R21, c[0x0][0x600] ;  /* 0x00018000ff157b82 */ /* 0x000ea20000000800 */
[-CC-:B----4-:R-:W-:Y:S02]  /*0f70*/  SHF.R.U64 R32, R22, R18.reuse, R9.reuse ;  /* 0x0000001216207219 */ /* 0x190fe40000001209 */
[----:B------:R-:W-:Y:S01]  /*0f80*/  SHF.R.U32.HI R7, RZ, R18, R9 ;  /* 0x00000012ff077219 */ /* 0x000fe20000011609 */
[----:B------:R-:W-:Y:S01]  /*0f90*/  IMAD.MOV.U32 R9, RZ, RZ, 0x1 ;  /* 0x00000001ff097424 */ /* 0x000fe200078e00ff */
[----:B------:R3:W4:Y:S03]  /*0fa0*/  F2I.U32.TRUNC.NTZ R18, R8 ;  /* 0x0000000800127305 */ /* 0x000726000020f000 */
[----:B------:R-:W0:Y:S01]  /*0fb0*/  LDC R25, c[0x0][0x648] ;  /* 0x00019200ff197b82 */ /* 0x000e220000000800 */
[-C--:B-1----:R-:W-:Y:S02]  /*0fc0*/  SHF.L.U32 R6, R11, R24.reuse, RZ ;  /* 0x000000180b067219 */ /* 0x082fe400000006ff */
[----:B------:R-:W-:-:S02]  /*0fd0*/  SHF.R.U64 R34, R32, R24, R7 ;  /* 0x0000001820227219 */ /* 0x000fc40000001207 */
[----:B------:R-:W-:Y:S02]  /*0fe0*/  LOP3.LUT R13, RZ, R6, RZ, 0x33, !PT ;  /* 0x00000006ff0d7212 */ /* 0x000fe400078e33ff */
[-C--:B------:R-:W-:Y:S01]  /*0ff0*/  SHF.R.U32.HI R7, RZ, R24.reuse, R7 ;  /* 0x00000018ff077219 */ /* 0x080fe20000011607 */
[----:B------:R-:W1:Y:S01]  /*1000*/  LDC R29, c[0x0][0x638] ;  /* 0x00018e00ff1d7b82 */ /* 0x000e620000000800 */
[----:B------:R-:W-:Y:S01]  /*1010*/  SHF.L.U32 R12, R9, R24, RZ ;  /* 0x00000018090c7219 */ /* 0x000fe200000006ff */
[----:B------:R-:W-:-:S06]  /*1020*/  IMAD.MOV.U32 R6, RZ, RZ, R34 ;  /* 0x000000ffff067224 */ /* 0x000fcc00078e0022 */
[----:B------:R-:W0:Y:S01]  /*1030*/  LDC R28, c[0x0][0x610] ;  /* 0x00018400ff1c7b82 */ /* 0x000e220000000800 */
[----:B---34-:R-:W-:Y:S05]  /*1040*/  @!P0 BRA `(.L_x_12) ;  /* 0x0000000000288947 */ /* 0x018fea0003800000 */
[----:B------:R-:W3:Y:S02]  /*1050*/  LDC R11, c[0x0][0x64c] ;  /* 0x00019300ff0b7b82 */ /* 0x000ee40000000800 */
[----:B---3--:R-:W-:-:S05]  /*1060*/  IADD3 R11, P0, R34, R11, RZ ;  /* 0x0000000b220b7210 */ /* 0x008fca0007f1e0ff */
[----:B------:R-:W-:-:S04]  /*1070*/  IMAD.X R19, RZ, RZ, R7, P0 ;  /* 0x000000ffff137224 */ /* 0x000fc800000e0607 */
[----:B------:R-:W-:-:S04]  /*1080*/  IMAD.WIDE.U32 R6, R19, R26, RZ ;  /* 0x0000001a13067225 */ /* 0x000fc800078e00ff */
[----:B------:R-:W-:-:S04]  /*1090*/  IMAD.WIDE.U32 R8, P0, R11, R27, R6 ;  /* 0x0000001b0b087225 */ /* 0x000fc80007800006 */
[----:B------:R-:W-:-:S04]  /*10a0*/  IMAD.WIDE.U32 R6, R11, R26, RZ ;  /* 0x0000001a0b067225 */ /* 0x000fc800078e00ff */
[----:B------:R-:W-:Y:S01]  /*10b0*/  IMAD.X R11, RZ, RZ, RZ, P0 ;  /* 0x000000ffff0b7224 */ /* 0x000fe200000e06ff */
[----:B------:R-:W-:Y:S01]  /*10c0*/  IADD3 RZ, P0, R7, R8, RZ ;  /* 0x0000000807ff7210 */ /* 0x000fe20007f1e0ff */
[----:B------:R-:W-:-:S04]  /*10d0*/  IMAD.MOV.U32 R10, RZ, RZ, R9 ;  /* 0x000000ffff0a7224 */ /* 0x000fc800078e0009 */
[----:B------:R-:W-:-:S08]  /*10e0*/  IMAD.WIDE.U32.X R6, R19, R27, R10, P0 ;  /* 0x0000001b13067225 */ /* 0x000fd000000e040a */
.L_x_12:
[----:B0-----:R-:W-:Y:S01]  /*10f0*/  SHF.R.U64 R6, R6, R25, R7 ;  /* 0x0000001906067219 */ /* 0x001fe20000001207 */
[----:B--2---:R-:W-:Y:S01]  /*1100*/  VIADD R7, R21, 0xffffffff ;  /* 0xffffffff15077836 */ /* 0x004fe20000000000 */
[----:B------:R-:W-:Y:S01]  /*1110*/  LOP3.LUT R13, R32, R13, RZ, 0xc0, !PT ;  /* 0x0000000d200d7212 */ /* 0x000fe200078ec0ff */
[----:B------:R-:W-:Y:S02]  /*1120*/  IMAD.MOV R18, RZ, RZ, -R18 ;  /* 0x000000ffff127224 */ /* 0x000fe400078e0a12 */
[----:B------:R-:W-:Y:S01]  /*1130*/  IMAD.MOV R8, RZ, RZ, -R6 ;  /* 0x000000ffff087224 */ /* 0x000fe200078e0a06 */
[----:B------:R-:W-:Y:S01]  /*1140*/  LOP3.LUT R7, R22, R7, RZ, 0xc0, !PT ;  /* 0x0000000716077212 */ /* 0x000fe200078ec0ff */
[----:B------:R-:W-:Y:S02]  /*1150*/  IMAD R12, R12, R6, R13 ;  /* 0x000000060c0c7224 */ /* 0x000fe400078e020d */
[----:B------:R-:W-:Y:S02]  /*1160*/  @P1 IMAD R3, R20, R18, R15 ;  /* 0x0000001214031224 */ /* 0x000fe400078e020f */
[----:B-1----:R-:W-:-:S02]  /*1170*/  IMAD R6, R8, R29, R34 ;  /* 0x0000001d08067224 */ /* 0x002fc400078e0222 */
[----:B------:R-:W-:Y:S02]  /*1180*/  IMAD R22, R12, R28, R3 ;  /* 0x0000001c0c167224 */ /* 0x000fe400078e0203 */
[----:B------:R-:W-:Y:S02]  /*1190*/  IMAD R7, R6, R21, R7 ;  /* 0x0000001506077224 */ /* 0x000fe400078e0207 */
[----:B------:R-:W-:Y:S02]  /*11a0*/  IMAD.MOV.U32 R3, RZ, RZ, 0x1 ;  /* 0x00000001ff037424 */ /* 0x000fe400078e00ff */
[----:B------:R-:W-:Y:S01]  /*11b0*/  IMAD.MOV.U32 R18, RZ, RZ, R30 ;  /* 0x000000ffff127224 */ /* 0x000fe200078e001e */
[----:B------:R-:W-:Y:S02]  /*11c0*/  SEL R19, R7, R22, !P1 ;  /* 0x0000001607137207 */ /* 0x000fe40004800000 */
[----:B------:R-:W-:-:S07]  /*11d0*/  SEL R22, R22, R7, !P1 ;  /* 0x0000000716167207 */ /* 0x000fce0004800000 */
.L_x_10:
[----:B------:R-:W-:Y:S05]  /*11e0*/  @!P2 BRA `(.L_x_13) ;  /* 0x00000044006ca947 */ /* 0x000fea0003800000 */
[----:B------:R-:W-:-:S13]  /*11f0*/  ISETP.GT.U32.AND P0, PT, R31, 0x1, PT ;  /* 0x000000011f00780c */ /* 0x000fda0003f04070 */
[----:B------:R-:W-:Y:S05]  /*1200*/  @P0 EXIT ;  /* 0x000000000000094d */ /* 0x000fea0003800000 */
.L_x_14:
[----:B------:R-:W-:-:S08]  /*1210*/  NOP ;  /* 0x0000000000007918 */ /* 0x000fd00000000000 */
[----:B------:R-:W1:Y:S02]  /*1220*/  USETMAXREG.TRY_ALLOC.CTAPOOL UP0, 0xe8 ;  /* 0x000000e8000079c8 */ /* 0x000e640008000600 */
[----:B-1----:R-:W-:-:S13]  /*1230*/  PLOP3.LUT P0, PT, PT, PT, UP0, 0x80, 0x0 ;  /* 0x000000000000781c */ /* 0x002fda0003f0f008 */
[----:B------:R-:W-:Y:S05]  /*1240*/  @!P0 BRA `(.L_x_14) ;  /* 0xfffffffc00f08947 */ /* 0x000fea000383ffff */
[----:B------:R-:W-:-:S13]  /*1250*/  LOP3.LUT P0, RZ, R3, 0xff, RZ, 0xc0, !PT ;  /* 0x000000ff03ff7812 */ /* 0x000fda000780c0ff */
[----:B------:R-:W-:Y:S05]  /*1260*/  @!P0 EXIT ;  /* 0x000000000000894d */ /* 0x000fea0003800000 */
[----:B------:R-:W2:Y:S01]  /*1270*/  LDL.64 R8, [R1] ;  /* 0x0000000001087983 */ /* 0x000ea20000100a00 */
[----:B------:R-:W-:Y:S01]  /*1280*/  SHF.R.S32.HI R3, RZ, 0x1f, R4 ;  /* 0x0000001fff037819 */ /* 0x000fe20000011404 */
[----:B------:R-:W1:Y:S01]  /*1290*/  S2UR UR4, SR_CgaCtaId ;  /* 0x00000000000479c3 */ /* 0x000e620000008800 */
[----:B------:R-:W-:Y:S01]  /*12a0*/  UMOV UR41, 0x400 ;  /* 0x0000040000297882 */ /* 0x000fe20000000000 */
[----:B------:R-:W-:Y:S01]  /*12b0*/  UISETP.LT.AND UP0, UPT, UR40, 0x1, UPT ;  /* 0x000000012800788c */ /* 0x000fe2000bf01270 */
[CC--:B------:R-:W-:Y:S01]  /*12c0*/  LEA.HI R5, R3.reuse, R4.reuse, RZ, 0x2 ;  /* 0x0000000403057211 */ /* 0x0c0fe200078f10ff */
[----:B------:R-:W-:Y:S01]  /*12d0*/  UIADD3 UR5, UR43, -0x1, URZ ;  /* 0xffffffff2b057890 */ /* 0x000fe2000fffe03f */
[----:B------:R-:W-:Y:S01]  /*12e0*/  LEA.HI R3, R3, R4, RZ, 0x5 ;  /* 0x0000000403037211 */ /* 0x000fe200078f28ff */
[----:B------:R-:W-:Y:S01]  /*12f0*/  USEL UR42, UR40, 0x1, UP0 ;  /* 0x00000001282a7887 */ /* 0x000fe20008000000 */
[--C-:B------:R-:W-:Y:S01]  /*1300*/  SHF.R.S32.HI R90, RZ, 0x2, R5.reuse ;  /* 0x00000002ff5a7819 */ /* 0x100fe20000011405 */
[----:B------:R-:W3:Y:S01]  /*1310*/  LDC R94, c[0x0][0x658] ;  /* 0x00019600ff5e7b82 */ /* 0x000ee20000000800 */
[----:B------:R-:W-:Y:S01]  /*1320*/  SHF.R.S32.HI R7, RZ, 0x1f, R5 ;  /* 0x0000001fff077819 */ /* 0x000fe20000011405 */
[----:B------:R-:W-:Y:S01]  /*1330*/  UISETP.NE.AND UP0, UPT, UR5, URZ, UPT ;  /* 0x0000003f0500728c */ /* 0x000fe2000bf05270 */
[----:B------:R-:W-:Y:S01]  /*1340*/  SHF.R.S32.HI R3, RZ, 0x5, R3 ;  /* 0x00000005ff037819 */ /* 0x000fe20000011403 */
[----:B------:R-:W-:Y:S01]  /*1350*/  ULDC UR8, c[0x0][0x284] ;  /* 0x0000a10000087ab9 */ /* 0x000fe20000000800 */
[----:B------:R-:W-:Y:S01]  /*1360*/  LEA.HI R7, R7, R90, RZ, 0x3 ;  /* 0x0000005a07077211 */ /* 0x000fe200078f18ff */
[----:B------:R-:W-:Y:S01]  /*1370*/  USEL UR7, URZ, 0x1, UP0 ;  /* 0x000000013f077887 */ /* 0x000fe20008000000 */
[----:B------:R-:W-:Y:S01]  /*1380*/  LOP3.LUT R5, R5, 0xfffffffc, RZ, 0xc0, !PT ;  /* 0xfffffffc05057812 */ /* 0x000fe200078ec0ff */
[----:B------:R-:W4:Y:S01]  /*1390*/  LDC R6, c[0x0][0x288] ;  /* 0x0000a200ff067b82 */ /* 0x000f220000000800 */
[----:B------:R-:W-:Y:S01]  /*13a0*/  LOP3.LUT R7, R7, 0xfffffff8, RZ, 0xc0, !PT ;  /* 0xfffffff807077812 */ /* 0x000fe200078ec0ff */
[----:B------:R-:W-:-:S02]  /*13b0*/  USHF.L.U32 UR48, UR40, 0x1, URZ ;  /* 0x0000000128307899 */ /* 0x000fc4000800063f */
[----:B------:R-:W-:Y:S01]  /*13c0*/  IMAD.IADD R5, R4, 0x1, -R5 ;  /* 0x0000000104057824 */ /* 0x000fe200078e0a05 */
[----:B------:R-:W-:Y:S01]  /*13d0*/  UIADD3 UR42, -UR42, UR40, URZ ;  /* 0x000000282a2a7290 */ /* 0x000fe2000fffe13f */
[----:B------:R-:W-:Y:S01]  /*13e0*/  IMAD.IADD R90, R90, 0x1, -R7 ;  /* 0x000000015a5a7824 */ /* 0x000fe200078e0a07 */
[----:B-1----:R-:W-:Y:S01]  /*13f0*/  ULEA UR41, UR4, UR41, 0x18 ;  /* 0x0000002904297291 */ /* 0x002fe2000f8ec03f */
[----:B------:R-:W-:Y:S01]  /*1400*/  IMAD.MOV.U32 R7, RZ, RZ, 0x1 ;  /* 0x00000001ff077424 */ /* 0x000fe200078e00ff */
[----:B------:R-:W-:Y:S02]  /*1410*/  USHF.L.U32 UR4, UR5, 0x3, URZ ;  /* 0x0000000305047899 */ /* 0x000fe4000800063f */
[--C-:B------:R-:W-:Y:S01]  /*1420*/  SHF.R.S32.HI R91, RZ, 0x1f, R90.reuse ;  /* 0x0000001fff5b7819 */ /* 0x100fe2000001145a */
[--C-:B------:R-:W-:Y:S01]  /*1430*/  IMAD R98, R3, -0x10, -R90.reuse ;  /* 0xfffffff003627824 */ /* 0x100fe200078e0a5a */
[----:B------:R-:W-:Y:S01]  /*1440*/  UIADD3 UR5, UR41, 0x180, URZ ;  /* 0x0000018029057890 */ /* 0x000fe2000fffe03f */
[----:B------:R-:W-:Y:S01]  /*1450*/  IMAD.SHL.U32 R92, R5, 0x2, RZ ;  /* 0x00000002055c7824 */ /* 0x000fe200078e00ff */
[----:B------:R-:W-:Y:S01]  /*1460*/  UIADD3 UR6, UR41, 0x3980, URZ ;  /* 0x0000398029067890 */ /* 0x000fe2000fffe03f */
[----:B------:R-:W-:Y:S01]  /*1470*/  IMAD.WIDE R90, R3, 0x10, R90 ;  /* 0x00000010035a7825 */ /* 0x000fe200078e025a */
[----:B------:R-:W-:-:S02]  /*1480*/  USHF.R.U32.HI UR5, URZ, 0x4, UR5 ;  /* 0x000000043f057899 */ /* 0x000fc40008011605 */
[----:B------:R-:W-:Y:S01]  /*1490*/  USHF.R.U32.HI UR6, URZ, 0x4, UR6 ;  /* 0x000000043f067899 */ /* 0x000fe20008011606 */
[----:B------:R-:W-:Y:S01]  /*14a0*/  IMAD.MOV.U32 R3, RZ, RZ, -0x1 ;  /* 0xffffffffff037424 */ /* 0x000fe200078e00ff */
[----:B------:R-:W-:Y:S01]  /*14b0*/  UIADD3 UR47, UR41, 0x80, URZ ;  /* 0x00000080292f7890 */ /* 0x000fe2000fffe03f */
[----:B------:R-:W-:Y:S01]  /*14c0*/  IMAD.U32 R100, RZ, RZ, UR7 ;  /* 0x00000007ff647e24 */ /* 0x000fe2000f8e00ff */
[----:B------:R-:W-:Y:S01]  /*14d0*/  ULOP3.LUT UR4, UR4, 0x8, URZ, 0xc0, !UPT ;  /* 0x0000000804047892 */ /* 0x000fe2000f8ec03f */
[----:B----4-:R-:W-:Y:S01]  /*14e0*/  IMAD R95, R5, -0x2, R6 ;  /* 0xfffffffe055f7824 */ /* 0x010fe200078e0206 */
[-C--:B---3--:R-:W-:Y:S01]  /*14f0*/  SHF.L.U32 R3, R3, R94.reuse, RZ ;  /* 0x0000005e03037219 */ /* 0x088fe200000006ff */
[----:B------:R-:W-:Y:S01]  /*1500*/  ULOP3.LUT UR5, UR5, 0x3fff, URZ, 0xc0, !UPT ;  /* 0x00003fff05057892 */ /* 0x000fe2000f8ec03f */
[----:B------:R-:W-:Y:S01]  /*1510*/  SHF.L.U32 R94, R7, R94, RZ ;  /* 0x0000005e075e7219 */ /* 0x000fe200000006ff */
[----:B------:R-:W-:Y:S01]  /*1520*/  ULOP3.LUT UR6, UR6, 0x3fff, URZ, 0xc0, !UPT ;  /* 0x00003fff06067892 */ /* 0x000fe2000f8ec03f */
[----:B------:R-:W-:Y:S01]  /*1530*/  LOP3.LUT R97, RZ, R3, RZ, 0x33, !PT ;  /* 0x00000003ff617212 */ /* 0x000fe200078e33ff */
[----:B------:R-:W-:Y:S01]  /*1540*/  VIADD R98, R98, UR8 ;  /* 0x0000000862627c36 */ /* 0x000fe20008000000 */
[----:B------:R-:W-:Y:S01]  /*1550*/  SHF.R.S32.HI R93, RZ, 0x1f, R92 ;  /* 0x0000001fff5d7819 */ /* 0x000fe2000001145c */
[----:B------:R-:W-:-:S02]  /*1560*/  ULEA UR43, UR43, UR47, 0x3 ;  /* 0x0000002f2b2b7291 */ /* 0x000fc4000f8e183f */
[----:B------:R-:W-:Y:S02]  /*1570*/  ULOP3.LUT UR49, UR4, 0x8, URZ, 0x3c, !UPT ;  /* 0x0000000804317892 */ /* 0x000fe4000f8e3c3f */
[----:B------:R-:W-:Y:S02]  /*1580*/  ULOP3.LUT UR44, UR4, 0x18, URZ, 0x3c, !UPT ;  /* 0x00000018042c7892 */ /* 0x000fe4000f8e3c3f */
[----:B------:R-:W-:Y:S02]  /*1590*/  ULOP3.LUT UR45, UR5, 0x10000, URZ, 0xfc, !UPT ;  /* 0x00010000052d7892 */ /* 0x000fe4000f8efc3f */
[----:B------:R-:W-:Y:S01]  /*15a0*/  ULOP3.LUT UR46, UR6, 0x10000, URZ, 0xfc, !UPT ;  /* 0x00010000062e7892 */ /* 0x000fe2000f8efc3f */
[----:B--2---:R-:W-:-:S11]  /*15b0*/  SHF.L.U64.HI R96, R8, 0x1, R0 ;  /* 0x0000000108607819 */ /* 0x004fd60000010200 */
.L_x_166:
[----:B------:R-:W-:-:S04]  /*15c0*/  SHF.L.U32 R0, R100, 0x1f, RZ ;  /* 0x0000001f64007819 */ /* 0x000fc800000006ff */
[----:B-1----:R-:W1:Y:S02]  /*15d0*/  SYNCS.PHASECHK.TRANS64.TRYWAIT P0, [UR43+-0x8], R0 ;  /* 0xfffff800ff0075a7 */ /* 0x002e64000800016b */
[----:B-1--4-:R-:W-:Y:S05]  /*15e0*/  @!P0 BRA `(.L_x_15) ;  /* 0x0000005000c88947 */ /* 0x012fea0003800000 */
.L_x_191:
[----:B------:R-:W-:Y:S02]  /*15f0*/  ULDC UR4, c[0x0][0x28c] ;  /* 0x0000a30000047ab9 */ /* 0x000fe40000000800 */
[----:B------:R-:W-:-:S13]  /*1600*/  ISETP.LT.AND P0, PT, RZ, UR4, PT ;  /* 0x00000004ff007c0c */ /* 0x000fda000bf01270 */
[----:B------:R-:W-:Y:S05]  /*1610*/  @P0 BRA `(.L_x_16) ;  /* 0x0000000000400947 */ /* 0x000fea0003800000 */
[----:B-1----:R-:W-:Y:S01]  /*1620*/  MOV R0, 0x0 ;  /* 0x0000000000007802 */ /* 0x002fe20000000f00 */
[----:B------:R-:W-:Y:S01]  /*1630*/  ULDC.64 UR4, c[0x4][0x68] ;  /* 0x01001a0000047ab9 */ /* 0x000fe20000000a00 */
[----:B------:R-:W-:Y:S01]  /*1640*/  ULDC.64 UR6, c[0x4][0x8] ;  /* 0x0100020000067ab9 */ /* 0x000fe20000000a00 */
[----:B------:R-:W-:Y:S01]  /*1650*/  IMAD.U32 R4, RZ, RZ, UR4 ;  /* 0x00000004ff047e24 */ /* 0x000fe2000f8e00ff */
[----:B------:R1:W2:Y:S01]  /*1660*/  LDC.64 R14, c[0x4][R0] ;  /* 0x01000000000e7b82 */ /* 0x0002a20000000a00 */
[----:B------:R-:W-:Y:S01]  /*1670*/  IMAD.U32 R5, RZ, RZ, UR5 ;  /* 0x00000005ff057e24 */ /* 0x000fe2000f8e00ff */
[----:B------:R-:W-:Y:S01]  /*1680*/  ULDC.64 UR4, c[0x4][0x70] ;  /* 0x01001c0000047ab9 */ /* 0x000fe20000000a00 */
[----:B0-----:R-:W-:Y:S02]  /*1690*/  IMAD.U32 R10, RZ, RZ, UR6 ;  /* 0x00000006ff0a7e24 */ /* 0x001fe4000f8e00ff */
[----:B------:R-:W-:Y:S02]  /*16a0*/  IMAD.U32 R6, RZ, RZ, UR4 ;  /* 0x00000004ff067e24 */ /* 0x000fe4000f8e00ff */
[----:B------:R-:W-:-:S02]  /*16b0*/  IMAD.U32 R7, RZ, RZ, UR5 ;  /* 0x00000005ff077e24 */ /* 0x000fc4000f8e00ff */
[----:B------:R-:W-:Y:S02]  /*16c0*/  IMAD.U32 R11, RZ, RZ, UR7 ;  /* 0x00000007ff0b7e24 */ /* 0x000fe4000f8e00ff */
[----:B------:R-:W-:Y:S02]  /*16d0*/  IMAD.MOV.U32 R8, RZ, RZ, 0x1e1 ;  /* 0x000001e1ff087424 */ /* 0x000fe400078e00ff */
[----:B------:R-:W-:Y:S02]  /*16e0*/  IMAD.MOV.U32 R12, RZ, RZ, 0x1 ;  /* 0x00000001ff0c7424 */ /* 0x000fe400078e00ff */
[----:B-1----:R-:W-:-:S07]  /*16f0*/  IMAD.MOV.U32 R13, RZ, RZ, RZ ;  /* 0x000000ffff0d7224 */ /* 0x002fce00078e00ff */
[----:B------:R-:W-:-:S07]  /*1700*/  LEPC R20, `(.L_x_16) ;  /* 0x000000001014794e */ /* 0x000fce0000000000 */
[----:B--2--5:R-:W-:Y:S05]  /*1710*/  CALL.ABS.NOINC R14 ;  /* 0x000000000e007343 */ /* 0x024fea0003c00000 */
.L_x_16:
[----:B-1----:R-:W-:-:S04]  /*1720*/  LOP3.LUT R0, R23, 0x1, RZ, 0xfc, !PT ;  /* 0x0000000117007812 */ /* 0x002fc800078efcff */
[----:B------:R-:W-:-:S13]  /*1730*/  ISETP.NE.AND P0, PT, R0, 0x3, PT ;  /* 0x000000030000780c */ /* 0x000fda0003f05270 */
[----:B------:R-:W-:Y:S05]  /*1740*/  @!P0 BRA `(.L_x_17) ;  /* 0x0000000000048947 */ /* 0x000fea0003800000 */
[----:B------:R-:W-:Y:S01]  /*1750*/  BPT.TRAP 0x1 ;  /* 0x000000040000795c */ /* 0x000fe20000300000 */
.L_x_17:
[----:B------:R-:W-:Y:S02]  /*1760*/  IMAD.U32 R3, RZ, RZ, UR39 ;  /* 0x00000027ff037e24 */ /* 0x000fe4000f8e00ff */
[----:B------:R-:W-:-:S03]  /*1770*/  IMAD.U32 R0, RZ, RZ, UR38 ;  /* 0x00000026ff007e24 */ /* 0x000fc6000f8e00ff */
[----:B------:R-:W-:Y:S02]  /*1780*/  LEA R3, R3, UR41, 0x3 ;  /* 0x0000002903037c11 */ /* 0x000fe4000f8e18ff */
[----:B------:R-:W-:-:S04]  /*1790*/  SHF.L.U32 R0, R0, 0x1f, RZ ;  /* 0x0000001f00007819 */ /* 0x000fc800000006ff */
[----:B------:R1:W2:Y:S01]  /*17a0*/  SYNCS.PHASECHK.TRANS64.TRYWAIT P1, [R3+URZ], R0 ;  /* 0x00000000030075a7 */ /* 0x0002a2000802017f */
[----:B------:R-:W-:Y:S05]  /*17b0*/  @!P0 BRA `(.L_x_18) ;  /* 0x0000000000048947 */ /* 0x000fea0003800000 */
[----:B------:R-:W-:Y:S01]  /*17c0*/  BPT.TRAP 0x1 ;  /* 0x000000040000795c */ /* 0x000fe20000300000 */
.L_x_18:
[----:B--2---:R-:W-:Y:S05]  /*17d0*/  @P1 BRA `(.L_x_19) ;  /* 0x0000000000081947 */ /* 0x004fea0003800000 */
[----:B------:R-:W2:Y:S02]  /*17e0*/  SYNCS.PHASECHK.TRANS64.TRYWAIT P1, [R3+URZ], R0 ;  /* 0x00000000030075a7 */ /* 0x000ea4000802017f */
[----:B--2---:R-:W-:Y:S05]  /*17f0*/  @!P1 BRA `(.L_x_20) ;  /* 0x00000050005c9947 */ /* 0x004fea0003800000 */
.L_x_19:
[----:B------:R-:W-:Y:S05]  /*1800*/  WARPSYNC.ALL ;  /* 0x0000000000007948 */ /* 0x000fea0003800000 */
[----:B------:R-:W-:Y:S01]  /*1810*/  ULEA UR4, UR39, UR45, 0x7 ;  /* 0x0000002d27047291 */ /* 0x000fe2000f8e383f */
[----:B------:R-:W-:Y:S01]  /*1820*/  WARPGROUP.ARRIVE ;  /* 0x00000000000079c5 */ /* 0x000fe20000000000 */
[----:B------:R-:W-:Y:S01]  /*1830*/  ULEA UR6, UR39, UR46, 0x8 ;  /* 0x0000002e27067291 */ /* 0x000fe2000f8e403f */
[----:B-12---:R-:W-:Y:S01]  /*1840*/  IMAD.U32 R0, RZ, RZ, UR42 ;  /* 0x0000002aff007e24 */ /* 0x006fe2000f8e00ff */
[----:B------:R-:W-:Y:S01]  /*1850*/  UMOV UR5, 0xc0000010 ;  /* 0xc000001000057882 */ /* 0x000fe20000000000 */
[----:B------:R-:W-:-:S03]  /*1860*/  UMOV UR7, 0xc0000010 ;  /* 0xc000001000077882 */ /* 0x000fc60000000000 */
[----:B------:R-:W-:-:S03]  /*1870*/  ISETP.GE.AND P1, PT, R0, 0x1, PT ;  /* 0x000000010000780c */ /* 0x000fc60003f26270 */
[----:B------:R-:W-:Y:S03]  /*1880*/  IGMMA.64x128x32.S8.S8 R24, gdesc[UR4], RZ, !UPT, gsb0 ;  /* 0x03600000041879f1 */ /* 0x000fe6000c0410ff */
[----:B------:R-:W-:-:S07]  /*1890*/  WARPGROUP.DEPBAR.LE gsb0, 0x0 ;  /* 0x00008000000079c5 */ /* 0x000fce0000010000 */
[----:B------:R-:W-:Y:S05]  /*18a0*/  @!P1 BRA `(.L_x_21) ;  /* 0x0000000000b49947 */ /* 0x000fea0003800000 */
[----:B------:R-:W-:Y:S01]  /*18b0*/  UIADD3 UR4, UR39, 0x1, URZ ;  /* 0x0000000127047890 */ /* 0x000fe2000fffe03f */
[----:B------:R-:W-:Y:S01]  /*18c0*/  IMAD.U32 R0, RZ, RZ, UR42 ;  /* 0x0000002aff007e24 */ /* 0x000fe2000f8e00ff */
[----:B------:R-:W-:Y:S02]  /*18d0*/  UMOV UR9, UR39 ;  /* 0x0000002700097c82 */ /* 0x000fe40008000000 */
[----:B------:R-:W-:-:S04]  /*18e0*/  UISETP.NE.AND UP0, UPT, UR4, 0x7, UPT ;  /* 0x000000070400788c */ /* 0x000fc8000bf05270 */
[----:B------:R-:W-:Y:S02]  /*18f0*/  USEL UR5, URZ, 0x1, UP0 ;  /* 0x000000013f057887 */ /* 0x000fe40008000000 */
[----:B------:R-:W-:Y:S02]  /*1900*/  USEL UR8, UR4, URZ, UP0 ;  /* 0x0000003f04087287 */ /* 0x000fe40008000000 */
[----:B------:R-:W-:-:S06]  /*1910*/  ULOP3.LUT UR5, UR38, UR5, URZ, 0x3c, !UPT ;  /* 0x0000000526057292 */ /* 0x000fcc000f8e3c3f */
[----:B------:R-:W-:-:S07]  /*1920*/  IMAD.U32 R5, RZ, RZ, UR5 ;  /* 0x00000005ff057e24 */ /* 0x000fce000f8e00ff */
.L_x_28:
[----:B-12---:R-:W-:Y:S05]  /*1930*/  @!P0 BRA `(.L_x_22) ;  /* 0x0000000000048947 */ /* 0x006fea0003800000 */
[----:B------:R-:W-:Y:S01]  /*1940*/  BPT.TRAP 0x1 ;  /* 0x000000040000795c */ /* 0x000fe20000300000 */
.L_x_22:
[----:B------:R-:W-:Y:S01]  /*1950*/  ULEA UR4, UR8, UR41, 0x3 ;  /* 0x0000002908047291 */ /* 0x000fe2000f8e183f */
[----:B------:R-:W-:-:S08]  /*1960*/  SHF.L.U32 R3, R5, 0x1f, RZ ;  /* 0x0000001f05037819 */ /* 0x000fd000000006ff */
[----:B------:R1:W2:Y:S01]  /*1970*/  SYNCS.PHASECHK.TRANS64.TRYWAIT P1, [UR4], R3 ;  /* 0x00000003ff0075a7 */ /* 0x0002a20008020144 */
[----:B------:R-:W-:Y:S05]  /*1980*/  @!P0 BRA `(.L_x_23) ;  /* 0x0000000000048947 */ /* 0x000fea0003800000 */
[----:B------:R-:W-:Y:S01]  /*1990*/  BPT.TRAP 0x1 ;  /* 0x000000040000795c */ /* 0x000fe20000300000 */
.L_x_23:
[----:B--2---:R-:W-:Y:S05]  /*19a0*/  @P1 BRA `(.L_x_24) ;  /* 0x0000000000081947 */ /* 0x004fea0003800000 */
[----:B------:R-:W2:Y:S02]  /*19b0*/  SYNCS.PHASECHK.TRANS64.TRYWAIT P1, [UR4], R3 ;  /* 0x00000003ff0075a7 */ /* 0x000ea40008020144 */
[----:B--2---:R-:W-:Y:S05]  /*19c0*/  @!P1 BRA `(.L_x_25) ;  /* 0x0000004c00fc9947 */ /* 0x004fea0003800000 */
.L_x_24:
[----:B------:R-:W-:Y:S01]  /*19d0*/  ULEA UR4, UR8, UR45, 0x7 ;  /* 0x0000002d08047291 */ /* 0x000fe2000f8e383f */
[----:B------:R-:W-:Y:S01]  /*19e0*/  WARPGROUP.ARRIVE ;  /* 0x00000000000079c5 */ /* 0x000fe20000000000 */
[----:B------:R-:W-:Y:S01]  /*19f0*/  ULEA UR6, UR8, UR46, 0x8 ;  /* 0x0000002e08067291 */ /* 0x000fe2000f8e403f */
[----:B------:R-:W-:Y:S01]  /*1a00*/  UMOV UR5, 0xc0000010 ;  /* 0xc000001000057882 */ /* 0x000fe20000000000 */
[----:B------:R-:W-:-:S07]  /*1a10*/  UMOV UR7, 0xc0000010 ;  /* 0xc000001000077882 */ /* 0x000fce0000000000 */
[----:B------:R-:W-:Y:S03]  /*1a20*/  IGMMA.64x128x32.S8.S8 R24, gdesc[UR4], R24, gsb0 ;  /* 0x03600000041879f1 */ /* 0x000fe60008041018 */
[----:B------:R-:W-:Y:S02]  /*1a30*/  WARPGROUP.DEPBAR.LE gsb0, 0x0 ;  /* 0x00008000000079c5 */ /* 0x000fe40000010000 */
[----:B------:R-:W-:Y:S05]  /*1a40*/  @!P0 BRA `(.L_x_26) ;  /* 0x0000000000048947 */ /* 0x000fea0003800000 */
[----:B------:R-:W-:Y:S01]  /*1a50*/  BPT.TRAP 0x1 ;  /* 0x000000040000795c */ /* 0x000fe20000300000 */
.L_x_26:
[----:B------:R-:W-:Y:S01]  /*1a60*/  ULEA UR4, UR9, UR41, 0x3 ;  /* 0x0000002909047291 */ /* 0x000fe2000f8e183f */
[----:B------:R-:W-:-:S03]  /*1a70*/  ISETP.GT.U32.AND P1, PT, R23, 0x1, PT ;  /* 0x000000011700780c */ /* 0x000fc60003f24070 */
[----:B------:R-:W-:-:S04]  /*1a80*/  UIADD3 UR4, UR4, 0x38, URZ ;  /* 0x0000003804047890 */ /* 0x000fc8000fffe03f */
[----:B------:R-:W-:-:S09]  /*1a90*/  UPRMT UR4, URZ, 0x654, UR4 ;  /* 0x000006543f047896 */ /* 0x000fd20008000004 */
[----:B------:R-:W-:Y:S01]  /*1aa0*/  SYNCS.ARRIVE.TRANS64.RED.A1T0 RZ, [UR4], RZ ;  /* 0x000000ffffff79a7 */ /* 0x000fe20008100404 */
[----:B------:R-:W-:Y:S05]  /*1ab0*/  @P1 BRA `(.L_x_27) ;  /* 0x0000000000041947 */ /* 0x000fea0003800000 */
[----:B------:R-:W-:Y:S01]  /*1ac0*/  BPT.TRAP 0x1 ;  /* 0x000000040000795c */ /* 0x000fe20000300000 */
.L_x_27:
[----:B------:R-:W-:Y:S01]  /*1ad0*/  UIADD3 UR8, UR8, 0x1, URZ ;  /* 0x0000000108087890 */ /* 0x000fe2000fffe03f */
[C---:B------:R-:W-:Y:S01]  /*1ae0*/  ISETP.GT.AND P1, PT, R0.reuse, 0x1, PT ;  /* 0x000000010000780c */ /* 0x040fe20003f24270 */
[----:B------:R-:W-:Y:S01]  /*1af0*/  UIADD3 UR9, UR9, 0x1, URZ ;  /* 0x0000000109097890 */ /* 0x000fe2000fffe03f */
[----:B------:R-:W-:Y:S01]  /*1b00*/  VIADD R0, R0, 0xffffffff ;  /* 0xffffffff00007836 */ /* 0x000fe20000000000 */
[----:B------:R-:W-:Y:S02]  /*1b10*/  UISETP.NE.AND UP0, UPT, UR8, 0x7, UPT ;  /* 0x000000070800788c */ /* 0x000fe4000bf05270 */
[----:B------:R-:W-:Y:S02]  /*1b20*/  UISETP.NE.AND UP1, UPT, UR9, 0x7, UPT ;  /* 0x000000070900788c */ /* 0x000fe4000bf25270 */
[----:B------:R-:W-:Y:S02]  /*1b30*/  USEL UR4, URZ, 0x1, UP0 ;  /* 0x000000013f047887 */ /* 0x000fe40008000000 */
[----:B------:R-:W-:-:S02]  /*1b40*/  USEL UR8, UR8, URZ, UP0 ;  /* 0x0000003f08087287 */ /* 0x000fc40008000000 */
[----:B------:R-:W-:Y:S02]  /*1b50*/  USEL UR9, UR9, URZ, UP1 ;  /* 0x0000003f09097287 */ /* 0x000fe40008800000 */
[----:B------:R-:W-:Y:S01]  /*1b60*/  LOP3.LUT R5, R5, UR4, RZ, 0x3c, !PT ;  /* 0x0000000405057c12 */ /* 0x000fe2000f8e3cff */
[----:B------:R-:W-:Y:S09]  /*1b70*/  @P1 BRA `(.L_x_28) ;  /* 0xfffffffc006c1947 */ /* 0x000ff2000383ffff */
.L_x_21:
[----:B------:R-:W3:Y:S01]  /*1b80*/  LDC R0, c[0x0][0x28c] ;  /* 0x0000a300ff007b82 */ /* 0x000ee20000000800 */
[----:B-12---:R-:W-:-:S04]  /*1b90*/  IMAD.U32 R3, RZ, RZ, UR49 ;  /* 0x00000031ff037e24 */ /* 0x006fc8000f8e00ff */
[----:B------:R1:W-:Y:S01]  /*1ba0*/  SYNCS.ARRIVE.TRANS64.A1T0 RZ, [R3+UR47], RZ ;  /* 0x000000ff03ff79a7 */ /* 0x0003e2000810002f */
[----:B---3--:R-:W-:-:S13]  /*1bb0*/  ISETP.GE.AND P1, PT, R0, 0x1, PT ;  /* 0x000000010000780c */ /* 0x008fda0003f26270 */
[----:B-1----:R-:W-:Y:S05]  /*1bc0*/  @!P1 BRA `(.L_x_29) ;  /* 0x00000000003c9947 */ /* 0x002fea0003800000 */
[----:B------:R-:W-:Y:S05]  /*1bd0*/  @!P0 BRA `(.L_x_30) ;  /* 0x0000000000048947 */ /* 0x000fea0003800000 */
[----:B------:R-:W-:Y:S01]  /*1be0*/  BPT.TRAP 0x1 ;  /* 0x000000040000795c */ /* 0x000fe20000300000 */
.L_x_30:
[----:B------:R-:W-:Y:S01]  /*1bf0*/  UIADD3 UR6, UR39, UR42, URZ ;  /* 0x0000002a27067290 */ /* 0x000fe2000fffe03f */
[----:B------:R-:W-:-:S03]  /*1c00*/  ISETP.GT.U32.AND P0, PT, R23, 0x1, PT ;  /* 0x000000011700780c */ /* 0x000fc60003f04070 */
[----:B------:R-:W-:-:S04]  /*1c10*/  UIMAD.WIDE.U32 UR4, UR6, 0x24924925, URZ ;  /* 0x24924925060478a5 */ /* 0x000fc8000f8e003f */
[----:B------:R-:W-:-:S04]  /*1c20*/  UIADD3 UR4, UR6, -UR5, URZ ;  /* 0x8000000506047290 */ /* 0x000fc8000fffe03f */
[----:B------:R-:W-:-:S04]  /*1c30*/  ULEA.HI UR4, UR4, UR5, URZ, 0x1f ;  /* 0x0000000504047291 */ /* 0x000fc8000f8ff83f */
[----:B------:R-:W-:-:S04]  /*1c40*/  USHF.R.U32.HI UR4, URZ, 0x2, UR4 ;  /* 0x000000023f047899 */ /* 0x000fc80008011604 */
[----:B------:R-:W-:-:S04]  /*1c50*/  UIMAD UR4, UR4, -0x7, UR6 ;  /* 0xfffffff9040478a4 */ /* 0x000fc8000f8e0206 */
[----:B------:R-:W-:-:S04]  /*1c60*/  ULEA UR4, UR4, UR41, 0x3 ;  /* 0x0000002904047291 */ /* 0x000fc8000f8e183f */
[----:B------:R-:W-:-:S04]  /*1c70*/  UIADD3 UR4, UR4, 0x38, URZ ;  /* 0x0000003804047890 */ /* 0x000fc8000fffe03f */
[----:B------:R-:W-:-:S09]  /*1c80*/  UPRMT UR4, URZ, 0x654, UR4 ;  /* 0x000006543f047896 */ /* 0x000fd20008000004 */
[----:B------:R-:W-:Y:S01]  /*1c90*/  SYNCS.ARRIVE.TRANS64.RED.A1T0 RZ, [UR4], RZ ;  /* 0x000000ffffff79a7 */ /* 0x000fe20008100404 */
[----:B------:R-:W-:Y:S05]  /*1ca0*/  @P0 BRA `(.L_x_29) ;  /* 0x0000000000040947 */ /* 0x000fea0003800000 */
[----:B------:R-:W-:Y:S01]  /*1cb0*/  BPT.TRAP 0x1 ;  /* 0x000000040000795c */ /* 0x000fe20000300000 */
.L_x_29:
[----:B------:R-:W-:Y:S01]  /*1cc0*/  SHF.L.U32 R0, R100, 0x1f, RZ ;  /* 0x0000001f64007819 */ /* 0x000fe200000006ff */
[----:B------:R-:W-:Y:S01]  /*1cd0*/  UIADD3 UR39, UR39, UR48, URZ ;  /* 0x0000003027277290 */ /* 0x000fe2000fffe03f */
[----:B------:R-:W-:Y:S01]  /*1ce0*/  IMAD.SHL.U32 R13, R19, 0x80, RZ ;  /* 0x00000080130d7824 */ /* 0x000fe200078e00ff */
[----:B------:R-:W-:Y:S01]  /*1cf0*/  UISETP.GE.U32.AND UP1, UPT, UR48, 0x7, UPT ;  /* 0x000000073000788c */ /* 0x000fe2000bf26070 */
[----:B------:R-:W1:Y:S01]  /*1d00*/  SYNCS.PHASECHK.TRANS64.TRYWAIT P0, [UR43+0x8], R0 ;  /* 0x00000800ff0075a7 */ /* 0x000e62000800016b */
[----:B------:R-:W-:Y:S01]  /*1d10*/  UISETP.GT.U32.AND UP0, UPT, UR39, 0x6, UPT ;  /* 0x000000062700788c */ /* 0x000fe2000bf04070 */
[----:B0-----:R-:W-:Y:S01]  /*1d20*/  SHF.R.S32.HI R11, RZ, 0x1f, R18 ;  /* 0x0000001fff0b7819 */ /* 0x001fe20000011412 */
[----:B------:R-:W-:Y:S02]  /*1d30*/  UIMAD.WIDE.U32 UR4, UR39, 0x24924925, URZ ;  /* 0x24924925270478a5 */ /* 0x000fe4000f8e003f */
[----:B------:R-:W-:Y:S02]  /*1d40*/  UISETP.LT.U32.AND UP0, UPT, UR48, 0x7, UP0 ;  /* 0x000000073000788c */ /* 0x000fe40008701070 */
[----:B------:R-:W-:-:S02]  /*1d50*/  UIADD3 UR4, UR39, -UR5, URZ ;  /* 0x8000000527047290 */ /* 0x000fc4000fffe03f */
[----:B------:R-:W-:Y:S02]  /*1d60*/  USEL UR6, URZ, 0x1, !UP0 ;  /* 0x000000013f067887 */ /* 0x000fe4000c000000 */
[----:B------:R-:W-:Y:S02]  /*1d70*/  ULEA.HI UR4, UR4, UR5, URZ, 0x1f ;  /* 0x0000000504047291 */ /* 0x000fe4000f8ff83f */
[----:B------:R-:W-:Y:S02]  /*1d80*/  ULOP3.LUT UR38, UR38, UR6, URZ, 0x3c, !UPT ;  /* 0x0000000626267292 */ /* 0x000fe4000f8e3c3f */
[----:B------:R-:W-:-:S04]  /*1d90*/  USHF.R.U32.HI UR4, URZ, 0x2, UR4 ;  /* 0x000000023f047899 */ /* 0x000fc80008011604 */
[----:B------:R-:W-:Y:S02]  /*1da0*/  @UP1 ULOP3.LUT UR38, UR38, 0x1, UR4, 0x78, !UPT ;  /* 0x0000000126261892 */ /* 0x000fe4000f8e7804 */
[----:B------:R-:W-:Y:S01]  /*1db0*/  UIMAD UR39, UR4, -0x7, UR39 ;  /* 0xfffffff9042778a4 */ /* 0x000fe2000f8e0227 */
[----:B-1----:R-:W-:Y:S11]  /*1dc0*/  @!P0 BRA `(.L_x_31) ;  /* 0x0000004c00148947 */ /* 0x002ff60003800000 */
.L_x_192:
[----:B0-----:R-:W-:Y:S01]  /*1dd0*/  IMAD.SHL.U32 R3, R22, 0x40, RZ ;  /* 0x0000004016037824 */ /* 0x001fe200078e00ff */
[----:B------:R-:W-:Y:S01]  /*1de0*/  ULDC UR6, c[0x0][0x284] ;  /* 0x0000a10000067ab9 */ /* 0x000fe20000000800 */
[----:B------:R-:W-:Y:S01]  /*1df0*/  ULDC.64 UR4, c[0x0][0x5d0] ;  /* 0x0001740000047ab9 */ /* 0x000fe20000000a00 */
[----:B------:R-:W-:Y:S01]  /*1e00*/  SHF.R.S32.HI R10, RZ, 0x1f, R13 ;  /* 0x0000001fff0a7819 */ /* 0x000fe2000001140d */
[----:B------:R-:W-:Y:S01]  /*1e10*/  IMAD R7, R11, UR4, RZ ;  /* 0x000000040b077c24 */ /* 0x000fe2000f8e02ff */
[----:B------:R-:W-:Y:S01]  /*1e20*/  ISETP.GE.AND P0, PT, R3, UR6, PT ;  /* 0x0000000603007c0c */ /* 0x000fe2000bf06270 */
[C---:B------:R-:W-:Y:S01]  /*1e30*/  IMAD.WIDE.U32 R4, R18.reuse, UR4, R92 ;  /* 0x0000000412047c25 */ /* 0x040fe2000f8e005c */
[----:B------:R-:W-:Y:S02]  /*1e40*/  ULDC UR4, c[0x0][0x288] ;  /* 0x0000a20000047ab9 */ /* 0x000fe40000000800 */
[C---:B------:R-:W-:Y:S01]  /*1e50*/  ISETP.GE.OR P0, PT, R13.reuse, UR4, P0 ;  /* 0x000000040d007c0c */ /* 0x040fe20008706670 */
[----:B------:R-:W-:Y:S01]  /*1e60*/  IMAD R7, R18, UR5, R7 ;  /* 0x0000000512077c24 */ /* 0x000fe2000f8e0207 */
[----:B------:R-:W-:-:S04]  /*1e70*/  IADD3 R4, P1, R13, R4, RZ ;  /* 0x000000040d047210 */ /* 0x000fc80007f3e0ff */
[----:B------:R-:W-:-:S07]  /*1e80*/  IADD3.X R5, R10, R5, R7, P1, !PT ;  /* 0x000000050a057210 */ /* 0x000fce0000ffe407 */
[----:B------:R-:W-:Y:S05]  /*1e90*/  @P0 BRA `(.L_x_32) ;  /* 0x0000003000ac0947 */ /* 0x000fea0003800000 */
[----:B------:R-:W0:Y:S01]  /*1ea0*/  LDC.64 R8, c[0x0][0x5c8] ;  /* 0x00017200ff087b82 */ /* 0x000e220000000a00 */
[----:B------:R-:W-:Y:S01]  /*1eb0*/  IMAD.WIDE R14, R22, 0x40, R90 ;  /* 0x00000040160e7825 */ /* 0x000fe200078e025a */
[----:B------:R-:W-:Y:S01]  /*1ec0*/  ULDC.64 UR4, c[0x0][0x5c0] ;  /* 0x0001700000047ab9 */ /* 0x000fe20000000a00 */
[----:B------:R-:W-:Y:S02]  /*1ed0*/  BSSY B0, `(.L_x_32) ;  /* 0x0000327000007945 */ /* 0x000fe40003800000 */
[----:B------:R-:W-:Y:S02]  /*1ee0*/  IMAD.IADD R20, R98, 0x1, -R3 ;  /* 0x0000000162147824 */ /* 0x000fe400078e0a03 */
[----:B------:R-:W-:Y:S02]  /*1ef0*/  IMAD.IADD R19, R95, 0x1, -R13 ;  /* 0x000000015f137824 */ /* 0x000fe400078e0a0d */
[-C--:B0-----:R-:W-:Y:S02]  /*1f00*/  IMAD R0, R15, R8.reuse, RZ ;  /* 0x000000080f007224 */ /* 0x081fe400078e02ff */
[----:B------:R-:W-:-:S04]  /*1f10*/  IMAD.WIDE.U32 R4, R14, R8, R4 ;  /* 0x000000080e047225 */ /* 0x000fc800078e0004 */
[----:B------:R-:W-:Y:S01]  /*1f20*/  IMAD R7, R14, R9, R0 ;  /* 0x000000090e077224 */ /* 0x000fe200078e0200 */
[----:B------:R-:W-:-:S03]  /*1f30*/  IADD3 R4, P0, R4, UR4, RZ ;  /* 0x0000000404047c10 */ /* 0x000fc6000ff1e0ff */
[----:B------:R-:W-:Y:S01]  /*1f40*/  IMAD.IADD R7, R5, 0x1, R7 ;  /* 0x0000000105077824 */ /* 0x000fe200078e0207 */
[----:B------:R-:W-:-:S04]  /*1f50*/  LEA R6, P1, R8, R4, 0x3 ;  /* 0x0000000408067211 */ /* 0x000fc800078218ff */
[----:B------:R-:W-:Y:S02]  /*1f60*/  IADD3.X R5, R7, UR5, RZ, P0, !PT ;  /* 0x0000000507057c10 */ /* 0x000fe400087fe4ff */
[----:B-----5:R-:W-:Y:S02]  /*1f70*/  ISETP.NE.AND P0, PT, R89, RZ, PT ;  /* 0x000000ff5900720c */ /* 0x020fe40003f05270 */
[----:B------:R-:W-:-:S11]  /*1f80*/  LEA.HI.X R7, R8, R5, R9, 0x3, P1 ;  /* 0x0000000508077211 */ /* 0x000fd600008f1c09 */
[----:B------:R-:W-:Y:S05]  /*1f90*/  @!P0 BRA `(.L_x_33) ;  /* 0x0000002400608947 */ /* 0x000fea0003800000 */
[----:B------:R-:W0:Y:S01]  /*1fa0*/  LDC.64 R102, c[0x0][0x5b0] ;  /* 0x00016c00ff667b82 */ /* 0x000e220000000a00 */
[----:B------:R-:W-:Y:S01]  /*1fb0*/  ULDC.64 UR4, c[0x0][0x5b8] ;  /* 0x00016e0000047ab9 */ /* 0x000fe20000000a00 */
[----:B------:R-:W-:Y:S01]  /*1fc0*/  ISETP.GE.AND P1, PT, R20, 0x1, PT ;  /* 0x000000011400780c */ /* 0x000fe20003f26270 */
[C---:B------:R-:W-:Y:S01]  /*1fd0*/  IMAD.WIDE.U32 R8, R18.reuse, UR4, R92 ;  /* 0x0000000412087c25 */ /* 0x040fe2000f8e005c */
[----:B------:R-:W-:Y:S02]  /*1fe0*/  BSSY B1, `(.L_x_34) ;  /* 0x000000e000017945 */ /* 0x000fe40003800000 */
[----:B------:R-:W-:Y:S01]  /*1ff0*/  ISETP.LT.OR P5, PT, R19, 0x1, !P1 ;  /* 0x000000011300780c */ /* 0x000fe20004fa1670 */
[----:B------:R-:W-:Y:S01]  /*2000*/  IMAD R3, R11, UR4, RZ ;  /* 0x000000040b037c24 */ /* 0x000fe2000f8e02ff */
[----:B------:R-:W1:Y:S01]  /*2010*/  LDC.64 R104, c[0x0][0x5a8] ;  /* 0x00016a00ff687b82 */ /* 0x000e620000000a00 */
[----:B------:R-:W-:Y:S02]  /*2020*/  IADD3 R12, P0, R13, R8, RZ ;  /* 0x000000080d0c7210 */ /* 0x000fe40007f1e0ff */
[----:B------:R-:W-:-:S05]  /*2030*/  IMAD R3, R18, UR5, R3 ;  /* 0x0000000512037c24 */ /* 0x000fca000f8e0203 */
[----:B------:R-:W-:Y:S01]  /*2040*/  IADD3.X R13, R10, R9, R3, P0, !PT ;  /* 0x000000090a0d7210 */ /* 0x000fe200007fe403 */
[-C--:B0-----:R-:W-:Y:S02]  /*2050*/  IMAD R0, R15, R102.reuse, RZ ;  /* 0x000000660f007224 */ /* 0x081fe400078e02ff */
[----:B------:R-:W-:-:S04]  /*2060*/  IMAD.WIDE.U32 R8, R14, R102, R12 ;  /* 0x000000660e087225 */ /* 0x000fc800078e000c */
[----:B------:R-:W-:Y:S01]  /*2070*/  IMAD R21, R14, R103, R0 ;  /* 0x000000670e157224 */ /* 0x000fe200078e0200 */
[----:B-1----:R-:W-:-:S04]  /*2080*/  IADD3 R8, P0, R8, R104, RZ ;  /* 0x0000006808087210 */ /* 0x002fc80007f1e0ff */
[----:B------:R-:W-:Y:S01]  /*2090*/  IADD3.X R9, R105, R9, R21, P0, !PT ;  /* 0x0000000969097210 */ /* 0x000fe200007fe415 */
[----:B------:R-:W-:Y:S08]  /*20a0*/  @P5 BRA `(.L_x_35) ;  /* 0x0000000000045947 */ /* 0x000ff00003800000 */
[----:B------:R0:W5:Y:S02]  /*20b0*/  LDG.E.U8 R99, desc[UR36][R8.64] ;  /* 0x0000002408637981 */ /* 0x000164000c1e1100 */
.L_x_35:
[----:B------:R-:W-:Y:S05]  /*20c0*/  BSYNC B1 ;  /* 0x0000000000017941 */ /* 0x000fea0003800000 */
.L_x_34:
[----:B-----5:R-:W-:Y:S01]  /*20d0*/  LOP3.LUT R0, R99, 0xffff, RZ, 0xc0, !PT ;  /* 0x0000ffff63007812 */ /* 0x020fe200078ec0ff */
[----:B------:R-:W-:Y:S01]  /*20e0*/  IMAD.SHL.U32 R10, R102, 0x8, RZ ;  /* 0x00000008660a7824 */ /* 0x000fe200078e00ff */
[----:B------:R-:W-:Y:S01]  /*20f0*/  ISETP.LT.OR P2, PT, R19, 0x2, !P1 ;  /* 0x000000021300780c */ /* 0x000fe20004f41670 */
[----:B------:R-:W-:Y:S01]  /*2100*/  BSSY B1, `(.L_x_36) ;  /* 0x000000e000017945 */ /* 0x000fe20003800000 */
[----:B------:R-:W-:Y:S02]  /*2110*/  PRMT R0, R0, 0x8880, RZ ;  /* 0x0000888000007816 */ /* 0x000fe400000000ff */
[----:B------:R-:W-:Y:S02]  /*2120*/  SHF.L.U64.HI R11, R102, 0x3, R103 ;  /* 0x00000003660b7819 */ /* 0x000fe40000010267 */
[----:B------:R-:W-:Y:S01]  /*2130*/  ISETP.GE.AND P0, PT, R20, 0x9, PT ;  /* 0x000000091400780c */ /* 0x000fe20003f06270 */
[----:B------:R-:W-:Y:S02]  /*2140*/  IMAD R3, R0, R89, RZ ;  /* 0x0000005900037224 */ /* 0x000fe400078e02ff */
[----:B------:R-:W-:-:S04]  /*2150*/  IMAD.WIDE.U32 R10, R14, R102, R10 ;  /* 0x000000660e0a7225 */ /* 0x000fc800078e000a */
[----:B------:R-:W-:Y:S01]  /*2160*/  @!P5 IMAD R15, R24, R88, R3 ;  /* 0x00000058180fd224 */ /* 0x000fe200078e0203 */
[----:B------:R-:W-:Y:S01]  /*2170*/  IADD3 R10, P3, P4, R12, R104, R10 ;  /* 0x000000680c0a7210 */ /* 0x000fe20007c7e00a */
[----:B------:R-:W-:-:S03]  /*2180*/  IMAD.IADD R14, R21, 0x1, R11 ;  /* 0x00000001150e7824 */ /* 0x000fc600078e020b */
[----:B------:R1:W-:Y:S01]  /*2190*/  @!P5 STG.E.U8 desc[UR36][R4.64], R15 ;  /* 0x0000000f0400d986 */ /* 0x0003e2000c101124 */
[----:B------:R-:W-:Y:S08]  /*21a0*/  @P2 BRA `(.L_x_37) ;  /* 0x00000000000c2947 */ /* 0x000ff00003800000 */
[----:B------:R-:W2:Y:S02]  /*21b0*/  LDG.E.U8 R99, desc[UR36][R8.64+0x1] ;  /* 0x0000012408637981 */ /* 0x000ea4000c1e1100 */
[----:B--2---:R-:W-:-:S05]  /*21c0*/  PRMT R0, R99, 0x8880, RZ ;  /* 0x0000888063007816 */ /* 0x004fca00000000ff */
[----:B------:R-:W-:-:S07]  /*21d0*/  IMAD R3, R0, R89, RZ ;  /* 0x0000005900037224 */ /* 0x000fce00078e02ff */
.L_x_37:
[----:B------:R-:W-:Y:S05]  /*21e0*/  BSYNC B1 ;  /* 0x0000000000017941 */ /* 0x000fea0003800000 */
.L_x_36:
[----:B------:R-:W-:Y:S01]  /*21f0*/  ISETP.LT.OR P5, PT, R19, 0x1, !P0 ;  /* 0x000000011300780c */ /* 0x000fe200047a1670 */
[----:B------:R-:W-:Y:S01]  /*2200*/  @!P2 IMAD R25, R25, R88, R3 ;  /* 0x000000581919a224 */ /* 0x000fe200078e0203 */
[----:B------:R-:W-:Y:S01]  /*2210*/  BSSY B1, `(.L_x_38) ;  /* 0x000000a000017945 */ /* 0x000fe20003800000 */
[----:B------:R-:W-:Y:S02]  /*2220*/  IADD3.X R11, R13, R105, R14, P3, P4 ;  /* 0x000000690d0b7210 */ /* 0x000fe40001fe840e */
[C---:B------:R-:W-:Y:S01]  /*2230*/  ISETP.LT.OR P3, PT, R19.reuse, 0x2, !P0 ;  /* 0x000000021300780c */ /* 0x040fe20004761670 */
[----:B------:R2:W-:Y:S01]  /*2240*/  @!P2 STG.E.U8 desc[UR36][R4.64+0x1], R25 ;  /* 0x000001190400a986 */ /* 0x0005e2000c101124 */
[C---:B------:R-:W-:Y:S02]  /*2250*/  ISETP.LT.OR P4, PT, R19.reuse, 0x9, !P1 ;  /* 0x000000091300780c */ /* 0x040fe40004f81670 */
[----:B------:R-:W-:-:S04]  /*2260*/  ISETP.LT.OR P2, PT, R19, 0xa, !P1 ;  /* 0x0000000a1300780c */ /* 0x000fc80004f41670 */
[----:B------:R-:W-:Y:S09]  /*2270*/  @P5 BRA `(.L_x_39) ;  /* 0x00000000000c5947 */ /* 0x000ff20003800000 */
[----:B------:R-:W3:Y:S02]  /*2280*/  LDG.E.U8 R99, desc[UR36][R10.64] ;  /* 0x000000240a637981 */ /* 0x000ee4000c1e1100 */
[----:B---3--:R-:W-:-:S05]  /*2290*/  PRMT R0, R99, 0x8880, RZ ;  /* 0x0000888063007816 */ /* 0x008fca00000000ff */
[----:B------:R-:W-:-:S07]  /*22a0*/  IMAD R3, R0, R89, RZ ;  /* 0x0000005900037224 */ /* 0x000fce00078e02ff */
.L_x_39:
[----:B------:R-:W-:Y:S05]  /*22b0*/  BSYNC B1 ;  /* 0x0000000000017941 */ /* 0x000fea0003800000 */
.L_x_38:
[----:B------:R-:W-:Y:S01]  /*22c0*/  @!P5 IMAD R13, R26, R88, R3 ;  /* 0x000000581a0dd224 */ /* 0x000fe200078e0203 */
[----:B------:R-:W-:Y:S04]  /*22d0*/  BSSY B1, `(.L_x_40) ;  /* 0x0000006000017945 */ /* 0x000fe80003800000 */
[----:B------:R3:W-:Y:S01]  /*22e0*/  @!P5 STG.E.U8 desc[UR36][R6.64], R13 ;  /* 0x0000000d0600d986 */ /* 0x0007e2000c101124 */
[----:B------:R-:W-:Y:S05]  /*22f0*/  @P3 BRA `(.L_x_41) ;  /* 0x00000000000c3947 */ /* 0x000fea0003800000 */
[----:B------:R-:W4:Y:S02]  /*2300*/  LDG.E.U8 R99, desc[UR36][R10.64+0x1] ;  /* 0x000001240a637981 */ /* 0x000f24000c1e1100 */
[----:B----4-:R-:W-:-:S05]  /*2310*/  PRMT R0, R99, 0x8880, RZ ;  /* 0x0000888063007816 */ /* 0x010fca00000000ff */
[----:B------:R-:W-:-:S07]  /*2320*/  IMAD R3, R0, R89, RZ ;  /* 0x0000005900037224 */ /* 0x000fce00078e02ff */
.L_x_41:
[----:B------:R-:W-:Y:S05]  /*2330*/  BSYNC B1 ;  /* 0x0000000000017941 */ /* 0x000fea0003800000 */
.L_x_40:
[----:B------:R-:W-:Y:S01]  /*2340*/  @!P3 IMAD R27, R27, R88, R3 ;  /* 0x000000581b1bb224 */ /* 0x000fe200078e0203 */
[----:B------:R-:W-:Y:S04]  /*2350*/  BSSY B1, `(.L_x_42) ;  /* 0x0000006000017945 */ /* 0x000fe80003800000 */
[----:B------:R4:W-:Y:S01]  /*2360*/  @!P3 STG.E.U8 desc[UR36][R6.64+0x1], R27 ;  /* 0x0000011b0600b986 */ /* 0x0009e2000c101124 */
[----:B------:R-:W-:Y:S05]  /*2370*/  @P4 BRA `(.L_x_43) ;  /* 0x00000000000c4947 */ /* 0x000fea0003800000 */
[----:B------:R-:W5:Y:S02]  /*2380*/  LDG.E.U8 R99, desc[UR36][R8.64+0x8] ;  /* 0x0000082408637981 */ /* 0x000f64000c1e1100 */
[----:B-----5:R-:W-:-:S05]  /*2390*/  PRMT R0, R99, 0x8880, RZ ;  /* 0x0000888063007816 */ /* 0x020fca00000000ff */
[----:B------:R-:W-:-:S07]  /*23a0*/  IMAD R3, R0, R89, RZ ;  /* 0x0000005900037224 */ /* 0x000fce00078e02ff */
.L_x_43:
[----:B------:R-:W-:Y:S05]  /*23b0*/  BSYNC B1 ;  /* 0x0000000000017941 */ /* 0x000fea0003800000 */
.L_x_42:
[----:B---3--:R-:W-:Y:S01]  /*23c0*/  @!P4 IMAD R13, R28, R88, R3 ;  /* 0x000000581c0dc224 */ /* 0x008fe200078e0203 */
[----:B------:R-:W-:Y:S04]  /*23d0*/  BSSY B1, `(.L_x_44) ;  /* 0x0000006000017945 */ /* 0x000fe80003800000 */
[----:B------:R3:W-:Y:S01]  /*23e0*/  @!P4 STG.E.U8 desc[UR36][R4.64+0x8], R13 ;  /* 0x0000080d0400c986 */ /* 0x0007e2000c101124 */
[----:B------:R-:W-:Y:S05]  /*23f0*/  @P2 BRA `(.L_x_45) ;  /* 0x00000000000c2947 */ /* 0x000fea0003800000 */
[----:B------:R-:W5:Y:S02]  /*2400*/  LDG.E.U8 R99, desc[UR36][R8.64+0x9] ;  /* 0x0000092408637981 */ /* 0x000f64000c1e1100 */
[----:B-----5:R-:W-:-:S05]  /*2410*/  PRMT R0, R99, 0x8880, RZ ;  /* 0x0000888063007816 */ /* 0x020fca00000000ff */
[----:B------:R-:W-:-:S07]  /*2420*/  IMAD R3, R0, R89, RZ ;  /* 0x0000005900037224 */ /* 0x000fce00078e02ff */
.L_x_45:
[----:B------:R-:W-:Y:S05]  /*2430*/  BSYNC B1 ;  /* 0x0000000000017941 */ /* 0x000fea0003800000 */
.L_x_44:
[----:B------:R-:W-:Y:S01]  /*2440*/  ISETP.LT.OR P4, PT, R19, 0x9, !P0 ;  /* 0x000000091300780c */ /* 0x000fe20004781670 */
[----:B------:R-:W-:Y:S01]  /*2450*/  @!P2 IMAD R29, R29, R88, R3 ;  /* 0x000000581d1da224 */ /* 0x000fe200078e0203 */
[----:B------:R-:W-:Y:S01]  /*2460*/  BSSY B1, `(.L_x_46) ;  /* 0x0000009000017945 */ /* 0x000fe20003800000 */
[C---:B------:R-:W-:Y:S02]  /*2470*/  ISETP.LT.OR P3, PT, R19.reuse, 0xa, !P0 ;  /* 0x0000000a1300780c */ /* 0x040fe40004761670 */
[C---:B------:R-:W-:Y:S01]  /*2480*/  ISETP.LT.OR P5, PT, R19.reuse, 0x11, !P1 ;  /* 0x000000111300780c */ /* 0x040fe20004fa1670 */
[----:B------:R0:W-:Y:S01]  /*2490*/  @!P2 STG.E.U8 desc[UR36][R4.64+0x9], R29 ;  /* 0x0000091d0400a986 */ /* 0x0001e2000c101124 */
[----:B------:R-:W-:-:S06]  /*24a0*/  ISETP.LT.OR P2, PT, R19, 0x12, !P1 ;  /* 0x000000121300780c */ /* 0x000fcc0004f41670 */
[----:B------:R-:W-:Y:S07]  /*24b0*/  @P4 BRA `(.L_x_47) ;  /* 0x00000000000c4947 */ /* 0x000fee0003800000 */
[----:B------:R-:W5:Y:S02]  /*24c0*/  LDG.E.U8 R99, desc[UR36][R10.64+0x8] ;  /* 0x000008240a637981 */ /* 0x000f64000c1e1100 */
[----:B-----5:R-:W-:-:S05]  /*24d0*/  PRMT R0, R99, 0x8880, RZ ;  /* 0x0000888063007816 */ /* 0x020fca00000000ff */
[----:B------:R-:W-:-:S07]  /*24e0*/  IMAD R3, R0, R89, RZ ;  /* 0x0000005900037224 */ /* 0x000fce00078e02ff */
.L_x_47:
[----:B------:R-:W-:Y:S05]  /*24f0*/  BSYNC B1 ;  /* 0x0000000000017941 */ /* 0x000fea0003800000 */
.L_x_46:
[----:B---3--:R-:W-:Y:S01]  /*2500*/  @!P4 IMAD R13, R30, R88, R3 ;  /* 0x000000581e0dc224 */ /* 0x008fe200078e0203 */
[----:B------:R-:W-:Y:S04]  /*2510*/  BSSY B1, `(.L_x_48) ;  /* 0x0000006000017945 */ /* 0x000fe80003800000 */
[----:B------:R3:W-:Y:S01]  /*2520*/  @!P4 STG.E.U8 desc[UR36][R6.64+0x8], R13 ;  /* 0x0000080d0600c986 */ /* 0x0007e2000c101124 */
[----:B------:R-:W-:Y:S05]  /*2530*/  @P3 BRA `(.L_x_49) ;  /* 0x00000000000c3947 */ /* 0x000fea0003800000 */
[----:B------:R-:W5:Y:S02]  /*2540*/  LDG.E.U8 R99, desc[UR36][R10.64+0x9] ;  /* 0x000009240a637981 */ /* 0x000f64000c1e1100 */
[----:B-----5:R-:W-:-:S05]  /*2550*/  PRMT R0, R99, 0x8880, RZ ;  /* 0x0000888063007816 */ /* 0x020fca00000000ff */
[----:B------:R-:W-:-:S07]  /*2560*/  IMAD R3, R0, R89, RZ ;  /* 0x0000005900037224 */ /* 0x000fce00078e02ff */
.L_x_49:
[----:B------:R-:W-:Y:S05]  /*2570*/  BSYNC B1 ;  /* 0x0000000000017941 */ /* 0x000fea0003800000 */
.L_x_48:
[----:B------:R-:W-:Y:S01]  /*2580*/  @!P3 IMAD R31, R31, R88, R3 ;  /* 0x000000581f1fb224 */ /* 0x000fe200078e0203 */
[----:B------:R-:W-:Y:S04]  /*2590*/  BSSY B1, `(.L_x_50) ;  /* 0x0000006000017945 */ /* 0x000fe80003800000 */
[----:B------:R0:W-:Y:S01]  /*25a0*/  @!P3 STG.E.U8 desc[UR36][R6.64+0x9], R31 ;  /* 0x0000091f0600b986 */ /* 0x0001e2000c101124 */
[----:B------:R-:W-:Y:S05]  /*25b0*/  @P5 BRA `(.L_x_51) ;  /* 0x00000000000c5947 */ /* 0x000fea0003800000 */
[----:B------:R-:W5:Y:S02]  /*25c0*/  LDG.E.U8 R99, desc[UR36][R8.64+0x10] ;  /* 0x0000102408637981 */ /* 0x000f64000c1e1100 */
[----:B-----5:R-:W-:-:S05]  /*25d0*/  PRMT R0, R99, 0x8880, RZ ;  /* 0x0000888063007816 */ /* 0x020fca00000000ff */
[----:B------:R-:W-:-:S07]  /*25e0*/  IMAD R3, R0, R89, RZ ;  /* 0x0000005900037224 */ /* 0x000fce00078e02ff */
.L_x_51:
[----:B------:R-:W-:Y:S05]  /*25f0*/  BSYNC B1 ;  /* 0x0000000000017941 */ /* 0x000fea0003800000 */
.L_x_50:
[----:B---3--:R-:W-:Y:S01]  /*2600*/  @!P5 IMAD R13, R32, R88, R3 ;  /* 0x00000058200dd224 */ /* 0x008fe200078e0203 */
[----:B------:R-:W-:Y:S04]  /*2610*/  BSSY B1, `(.L_x_52) ;  /* 0x0000006000017945 */ /* 0x000fe80003800000 */
[----:B------:R3:W-:Y:S01]  /*2620*/  @!P5 STG.E.U8 desc[UR36][R4.64+0x10], R13 ;  /* 0x0000100d0400d986 */ /* 0x0007e2000c101124 */
[----:B------:R-:W-:Y:S05]  /*2630*/  @P2 BRA `(.L_x_53) ;  /* 0x00000000000c2947 */ /* 0x000fea0003800000 */
[----:B------:R-:W5:Y:S02]  /*2640*/  LDG.E.U8 R99, desc[UR36][R8.64+0x11] ;  /* 0x0000112408637981 */ /* 0x000f64000c1e1100 */
[----:B-----5:R-:W-:-:S05]  /*2650*/  PRMT R0, R99, 0x8880, RZ ;  /* 0x0000888063007816 */ /* 0x020fca00000000ff */
[----:B------:R-:W-:-:S07]  /*2660*/  IMAD R3, R0, R89, RZ ;  /* 0x0000005900037224 */ /* 0x000fce00078e02ff */
.L_x_53:
[----:B------:R-:W-:Y:S05]  /*2670*/  BSYNC B1 ;  /* 0x0000000000017941 */ /* 0x000fea0003800000 */
.L_x_52:
        /* <DEDUP_REMOVED lines=11> */
.L_x_55:
[----:B------:R-:W-:Y:S05]  /*2730*/  BSYNC B1 ;  /* 0x0000000000017941 */ /* 0x000fea0003800000 */
.L_x_54:
[----:B---3--:R-:W-:Y:S01]  /*2740*/  @!P4 IMAD R13, R34, R88, R3 ;  /* 0x00000058220dc224 */ /* 0x008fe200078e0203 */
[----:B------:R-:W-:Y:S04]  /*2750*/  BSSY B1, `(.L_x_56) ;  /* 0x0000006000017945 */ /* 0x000fe80003800000 */
[----:B------:R3:W-:Y:S01]  /*2760*/  @!P4 STG.E.U8 desc[UR36][R6.64+0x10], R13 ;  /* 0x0000100d0600c986 */ /* 0x0007e2000c101124 */
[----:B------:R-:W-:Y:S05]  /*2770*/  @P3 BRA `(.L_x_57) ;  /* 0x00000000000c3947 */ /* 0x000fea0003800000 */
[----:B------:R-:W5:Y:S02]  /*2780*/  LDG.E.U8 R99, desc[UR36][R10.64+0x11] ;  /* 0x000011240a637981 */ /* 0x000f64000c1e1100 */
[----:B-----5:R-:W-:-:S05]  /*2790*/  PRMT R0, R99, 0x8880, RZ ;  /* 0x0000888063007816 */ /* 0x020fca00000000ff */
[----:B------:R-:W-:-:S07]  /*27a0*/  IMAD R3, R0, R89, RZ ;  /* 0x0000005900037224 */ /* 0x000fce00078e02ff */
.L_x_57:
[----:B------:R-:W-:Y:S05]  /*27b0*/  BSYNC B1 ;  /* 0x0000000000017941 */ /* 0x000fea0003800000 */
.L_x_56:
[----:B------:R-:W-:Y:S01]  /*27c0*/  @!P3 IMAD R35, R35, R88, R3 ;  /* 0x000000582323b224 */ /* 0x000fe200078e0203 */
[----:B------:R-:W-:Y:S04]  /*27d0*/  BSSY B1, `(.L_x_58) ;  /* 0x0000006000017945 */ /* 0x000fe80003800000 */
[----:B------:R0:W-:Y:S01]  /*27e0*/  @!P3 STG.E.U8 desc[UR36][R6.64+0x11], R35 ;  /* 0x000011230600b986 */ /* 0x0001e2000c101124 */
[----:B------:R-:W-:Y:S05]  /*27f0*/  @P5 BRA `(.L_x_59) ;  /* 0x00000000000c5947 */ /* 0x000fea0003800000 */
[----:B------:R-:W5:Y:S02]  /*2800*/  LDG.E.U8 R99, desc[UR36][R8.64+0x18] ;  /* 0x0000182408637981 */ /* 0x000f64000c1e1100 */
[----:B-----5:R-:W-:-:S05]  /*2810*/  PRMT R0, R99, 0x8880, RZ ;  /* 0x0000888063007816 */ /* 0x020fca00000000ff */
[----:B------:R-:W-:-:S07]  /*2820*/  IMAD R3, R0, R89, RZ ;  /* 0x0000005900037224 */ /* 0x000fce00078e02ff */
.L_x_59:
[----:B------:R-:W-:Y:S05]  /*2830*/  BSYNC B1 ;  /* 0x0000000000017941 */ /* 0x000fea0003800000 */
.L_x_58:
[----:B---3--:R-:W-:Y:S01]  /*2840*/  @!P5 IMAD R13, R36, R88, R3 ;  /* 0x00000058240dd224 */ /* 0x008fe200078e0203 */
[----:B------:R-:W-:Y:S04]  /*2850*/  BSSY B1, `(.L_x_60) ;  /* 0x0000006000017945 */ /* 0x000fe80003800000 */
[----:B------:R3:W-:Y:S01]  /*2860*/  @!P5 STG.E.U8 desc[UR36][R4.64+0x18], R13 ;  /* 0x0000180d0400d986 */ /* 0x0007e2000c101124 */
[----:B------:R-:W-:Y:S05]  /*2870*/  @P2 BRA `(.L_x_61) ;  /* 0x00000000000c2947 */ /* 0x000fea0003800000 */
[----:B------:R-:W5:Y:S02]  /*2880*/  LDG.E.U8 R99, desc[UR36][R8.64+0x19] ;  /* 0x0000192408637981 */ /* 0x000f64000c1e1100 */
[----:B-----5:R-:W-:-:S05]  /*2890*/  PRMT R0, R99, 0x8880, RZ ;  /* 0x0000888063007816 */ /* 0x020fca00000000ff */
[----:B------:R-:W-:-:S07]  /*28a0*/  IMAD R3, R0, R89, RZ ;  /* 0x0000005900037224 */ /* 0x000fce00078e02ff */
.L_x_61:
[----:B------:R-:W-:Y:S05]  /*28b0*/  BSYNC B1 ;  /* 0x0000000000017941 */ /* 0x000fea0003800000 */
.L_x_60:
        /* <DEDUP_REMOVED lines=11> */
.L_x_63:
[----:B------:R-:W-:Y:S05]  /*2970*/  BSYNC B1 ;  /* 0x0000000000017941 */ /* 0x000fea0003800000 */
.L_x_62:
[----:B---3--:R-:W-:Y:S01]  /*2980*/  @!P4 IMAD R13, R38, R88, R3 ;  /* 0x00000058260dc224 */ /* 0x008fe200078e0203 */
[----:B------:R-:W-:Y:S04]  /*2990*/  BSSY B1, `(.L_x_64) ;  /* 0x0000006000017945 */ /* 0x000fe80003800000 */
[----:B------:R3:W-:Y:S01]  /*29a0*/  @!P4 STG.E.U8 desc[UR36][R6.64+0x18], R13 ;  /* 0x0000180d0600c986 */ /* 0x0007e2000c101124 */
[----:B------:R-:W-:Y:S05]  /*29b0*/  @P3 BRA `(.L_x_65) ;  /* 0x00000000000c3947 */ /* 0x000fea0003800000 */
[----:B------:R-:W5:Y:S02]  /*29c0*/  LDG.E.U8 R99, desc[UR36][R10.64+0x19] ;  /* 0x000019240a637981 */ /* 0x000f64000c1e1100 */
[----:B-----5:R-:W-:-:S05]  /*29d0*/  PRMT R0, R99, 0x8880, RZ ;  /* 0x0000888063007816 */ /* 0x020fca00000000ff */
[----:B------:R-:W-:-:S07]  /*29e0*/  IMAD R3, R0, R89, RZ ;  /* 0x0000005900037224 */ /* 0x000fce00078e02ff */
.L_x_65:
[----:B------:R-:W-:Y:S05]  /*29f0*/  BSYNC B1 ;  /* 0x0000000000017941 */ /* 0x000fea0003800000 */
.L_x_64:
[----:B------:R-:W-:Y:S01]  /*2a00*/  @!P3 IMAD R39, R39, R88, R3 ;  /* 0x000000582727b224 */ /* 0x000fe200078e0203 */
[----:B------:R-:W-:Y:S04]  /*2a10*/  BSSY B1, `(.L_x_66) ;  /* 0x0000006000017945 */ /* 0x000fe80003800000 */
[----:B------:R0:W-:Y:S01]  /*2a20*/  @!P3 STG.E.U8 desc[UR36][R6.64+0x19], R39 ;  /* 0x000019270600b986 */ /* 0x0001e2000c101124 */
[----:B------:R-:W-:Y:S05]  /*2a30*/  @P5 BRA `(.L_x_67) ;  /* 0x00000000000c5947 */ /* 0x000fea0003800000 */
[----:B------:R-:W5:Y:S02]  /*2a40*/  LDG.E.U8 R99, desc[UR36][R8.64+0x20] ;  /* 0x0000202408637981 */ /* 0x000f64000c1e1100 */
[----:B-----5:R-:W-:-:S05]  /*2a50*/  PRMT R0, R99, 0x8880, RZ ;  /* 0x0000888063007816 */ /* 0x020fca00000000ff */
[----:B------:R-:W-:-:S07]  /*2a60*/  IMAD R3, R0, R89, RZ ;  /* 0x0000005900037224 */ /* 0x000fce00078e02ff */
.L_x_67:
[----:B------:R-:W-:Y:S05]  /*2a70*/  BSYNC B1 ;  /* 0x0000000000017941 */ /* 0x000fea0003800000 */
.L_x_66:
[----:B---3--:R-:W-:Y:S01]  /*2a80*/  @!P5 IMAD R13, R40, R88, R3 ;  /* 0x00000058280dd224 */ /* 0x008fe200078e0203 */
[----:B------:R-:W-:Y:S04]  /*2a90*/  BSSY B1, `(.L_x_68) ;  /* 0x0000006000017945 */ /* 0x000fe80003800000 */
[----:B------:R3:W-:Y:S01]  /*2aa0*/  @!P5 STG.E.U8 desc[UR36][R4.64+0x20], R13 ;  /* 0x0000200d0400d986 */ /* 0x0007e2000c101124 */
[----:B------:R-:W-:Y:S05]  /*2ab0*/  @P2 BRA `(.L_x_69) ;  /* 0x00000000000c2947 */ /* 0x000fea0003800000 */
[----:B------:R-:W5:Y:S02]  /*2ac0*/  LDG.E.U8 R99, desc[UR36][R8.64+0x21] ;  /* 0x0000212408637981 */ /* 0x000f64000c1e1100 */
[----:B-----5:R-:W-:-:S05]  /*2ad0*/  PRMT R0, R99, 0x8880, RZ ;  /* 0x0000888063007816 */ /* 0x020fca00000000ff */
[----:B------:R-:W-:-:S07]  /*2ae0*/  IMAD R3, R0, R89, RZ ;  /* 0x0000005900037224 */ /* 0x000fce00078e02ff */
.L_x_69:
[----:B------:R-:W-:Y:S05]  /*2af0*/  BSYNC B1 ;  /* 0x0000000000017941 */ /* 0x000fea0003800000 */
.L_x_68:
        /* <DEDUP_REMOVED lines=11> */
.L_x_71:
[----:B------:R-:W-:Y:S05]  /*2bb0*/  BSYNC B1 ;  /* 0x0000000000017941 */ /* 0x000fea0003800000 */
.L_x_70:
[----:B---3--:R-:W-:Y:S01]  /*2bc0*/  @!P4 IMAD R13, R42, R88, R3 ;  /* 0x000000582a0dc224 */ /* 0x008fe200078e0203 */
[----:B------:R-:W-:Y:S04]  /*2bd0*/  BSSY B1, `(.L_x_72) ;  /* 0x0000006000017945 */ /* 0x000fe80003800000 */
[----:B------:R3:W-:Y:S01]  /*2be0*/  @!P4 STG.E.U8 desc[UR36][R6.64+0x20], R13 ;  /* 0x0000200d0600c986 */ /* 0x0007e2000c101124 */
[----:B------:R-:W-:Y:S05]  /*2bf0*/  @P3 BRA `(.L_x_73) ;  /* 0x00000000000c3947 */ /* 0x000fea0003800000 */
[----:B------:R-:W5:Y:S02]  /*2c00*/  LDG.E.U8 R99, desc[UR36][R10.64+0x21] ;  /* 0x000021240a637981 */ /* 0x000f64000c1e1100 */
[----:B-----5:R-:W-:-:S05]  /*2c10*/  PRMT R0, R99, 0x8880, RZ ;  /* 0x0000888063007816 */ /* 0x020fca00000000ff */
[----:B------:R-:W-:-:S07]  /*2c20*/  IMAD R3, R0, R89, RZ ;  /* 0x0000005900037224 */ /* 0x000fce00078e02ff */
.L_x_73:
[----:B------:R-:W-:Y:S05]  /*2c30*/  BSYNC B1 ;  /* 0x0000000000017941 */ /* 0x000fea0003800000 */
.L_x_72:
[----:B------:R-:W-:Y:S01]  /*2c40*/  @!P3 IMAD R43, R43, R88, R3 ;  /* 0x000000582b2bb224 */ /* 0x000fe200078e0203 */
[----:B------:R-:W-:Y:S04]  /*2c50*/  BSSY B1, `(.L_x_74) ;  /* 0x0000006000017945 */ /* 0x000fe80003800000 */
[----:B------:R0:W-:Y:S01]  /*2c60*/  @!P3 STG.E.U8 desc[UR36][R6.64+0x21], R43 ;  /* 0x0000212b0600b986 */ /* 0x0001e2000c101124 */
[----:B------:R-:W-:Y:S05]  /*2c70*/  @P5 BRA `(.L_x_75) ;  /* 0x00000000000c5947 */ /* 0x000fea0003800000 */
[----:B------:R-:W5:Y:S02]  /*2c80*/  LDG.E.U8 R99, desc[UR36][R8.64+0x28] ;  /* 0x0000282408637981 */ /* 0x000f64000c1e1100 */
[----:B-----5:R-:W-:-:S05]  /*2c90*/  PRMT R0, R99, 0x8880, RZ ;  /* 0x0000888063007816 */ /* 0x020fca00000000ff */
[----:B------:R-:W-:-:S07]  /*2ca0*/  IMAD R3, R0, R89, RZ ;  /* 0x0000005900037224 */ /* 0x000fce00078e02ff */
.L_x_75:
[----:B------:R-:W-:Y:S05]  /*2cb0*/  BSYNC B1 ;  /* 0x0000000000017941 */ /* 0x000fea0003800000 */
.L_x_74:
[----:B---3--:R-:W-:Y:S01]  /*2cc0*/  @!P5 IMAD R13, R44, R88, R3 ;  /* 0x000000582c0dd224 */ /* 0x008fe200078e0203 */
[----:B------:R-:W-:Y:S04]  /*2cd0*/  BSSY B1, `(.L_x_76) ;  /* 0x0000006000017945 */ /* 0x000fe80003800000 */
[----:B------:R3:W-:Y:S01]  /*2ce0*/  @!P5 STG.E.U8 desc[UR36][R4.64+0x28], R13 ;  /* 0x0000280d0400d986 */ /* 0x0007e2000c101124 */
[----:B------:R-:W-:Y:S05]  /*2cf0*/  @P2 BRA `(.L_x_77) ;  /* 0x00000000000c2947 */ /* 0x000fea0003800000 */
[----:B------:R-:W5:Y:S02]  /*2d00*/  LDG.E.U8 R99, desc[UR36][R8.64+0x29] ;  /* 0x0000292408637981 */ /* 0x000f64000c1e1100 */
[----:B-----5:R-:W-:-:S05]  /*2d10*/  PRMT R0, R99, 0x8880, RZ ;  /* 0x0000888063007816 */ /* 0x020fca00000000ff */
[----:B------:R-:W-:-:S07]  /*2d20*/  IMAD R3, R0, R89, RZ ;  /* 0x0000005900037224 */ /* 0x000fce00078e02ff */
.L_x_77:
[----:B------:R-:W-:Y:S05]  /*2d30*/  BSYNC B1 ;  /* 0x0000000000017941 */ /* 0x000fea0003800000 */
.L_x_76:
        /* <DEDUP_REMOVED lines=11> */
.L_x_79:
[----:B------:R-:W-:Y:S05]  /*2df0*/  BSYNC B1 ;  /* 0x0000000000017941 */ /* 0x000fea0003800000 */
.L_x_78:
[----:B---3--:R-:W-:Y:S01]  /*2e00*/  @!P4 IMAD R13, R46, R88, R3 ;  /* 0x000000582e0dc224 */ /* 0x008fe200078e0203 */
[----:B------:R-:W-:Y:S04]  /*2e10*/  BSSY B1, `(.L_x_80) ;  /* 0x0000006000017945 */ /* 0x000fe80003800000 */
[----:B------:R3:W-:Y:S01]  /*2e20*/  @!P4 STG.E.U8 desc[UR36][R6.64+0x28], R13 ;  /* 0x0000280d0600c986 */ /* 0x0007e2000c101124 */
[----:B------:R-:W-:Y:S05]  /*2e30*/  @P3 BRA `(.L_x_81) ;  /* 0x00000000000c3947 */ /* 0x000fea0003800000 */
[----:B------:R-:W5:Y:S02]  /*2e40*/  LDG.E.U8 R99, desc[UR36][R10.64+0x29] ;  /* 0x000029240a637981 */ /* 0x000f64000c1e1100 */
[----:B-----5:R-:W-:-:S05]  /*2e50*/  PRMT R0, R99, 0x8880, RZ ;  /* 0x0000888063007816 */ /* 0x020fca00000000ff */
[----:B------:R-:W-:-:S07]  /*2e60*/  IMAD R3, R0, R89, RZ ;  /* 0x0000005900037224 */ /* 0x000fce00078e02ff */
.L_x_81:
[----:B------:R-:W-:Y:S05]  /*2e70*/  BSYNC B1 ;  /* 0x0000000000017941 */ /* 0x000fea0003800000 */
.L_x_80:
[----:B------:R-:W-:Y:S01]  /*2e80*/  @!P3 IMAD R47, R47, R88, R3 ;  /* 0x000000582f2fb224 */ /* 0x000fe200078e0203 */
[----:B------:R-:W-:Y:S04]  /*2e90*/  BSSY B1, `(.L_x_82) ;  /* 0x0000006000017945 */ /* 0x000fe80003800000 */
[----:B------:R0:W-:Y:S01]  /*2ea0*/  @!P3 STG.E.U8 desc[UR36][R6.64+0x29], R47 ;  /* 0x0000292f0600b986 */ /* 0x0001e2000c101124 */
[----:B------:R-:W-:Y:S05]  /*2eb0*/  @P5 BRA `(.L_x_83) ;  /* 0x00000000000c5947 */ /* 0x000fea0003800000 */
[----:B------:R-:W5:Y:S02]  /*2ec0*/  LDG.E.U8 R99, desc[UR36][R8.64+0x30] ;  /* 0x0000302408637981 */ /* 0x000f64000c1e1100 */
[----:B-----5:R-:W-:-:S05]  /*2ed0*/  PRMT R0, R99, 0x8880, RZ ;  /* 0x0000888063007816 */ /* 0x020fca00000000ff */
[----:B------:R-:W-:-:S07]  /*2ee0*/  IMAD R3, R0, R89, RZ ;  /* 0x0000005900037224 */ /* 0x000fce00078e02ff */
.L_x_83:
[----:B------:R-:W-:Y:S05]  /*2ef0*/  BSYNC B1 ;  /* 0x0000000000017941 */ /* 0x000fea0003800000 */
.L_x_82:
[----:B---3--:R-:W-:Y:S01]  /*2f00*/  @!P5 IMAD R13, R48, R88, R3 ;  /* 0x00000058300dd224 */ /* 0x008fe200078e0203 */
[----:B------:R-:W-:Y:S04]  /*2f10*/  BSSY B1, `(.L_x_84) ;  /* 0x0000006000017945 */ /* 0x000fe80003800000 */
[----:B------:R3:W-:Y:S01]  /*2f20*/  @!P5 STG.E.U8 desc[UR36][R4.64+0x30], R13 ;  /* 0x0000300d0400d986 */ /* 0x0007e2000c101124 */
[----:B------:R-:W-:Y:S05]  /*2f30*/  @P2 BRA `(.L_x_85) ;  /* 0x00000000000c2947 */ /* 0x000fea0003800000 */
[----:B------:R-:W5:Y:S02]  /*2f40*/  LDG.E.U8 R99, desc[UR36][R8.64+0x31] ;  /* 0x0000312408637981 */ /* 0x000f64000c1e1100 */
[----:B-----5:R-:W-:-:S05]  /*2f50*/  PRMT R0, R99, 0x8880, RZ ;  /* 0x0000888063007816 */ /* 0x020fca00000000ff */
[----:B------:R-:W-:-:S07]  /*2f60*/  IMAD R3, R0, R89, RZ ;  /* 0x0000005900037224 */ /* 0x000fce00078e02ff */
.L_x_85:
[----:B------:R-:W-:Y:S05]  /*2f70*/  BSYNC B1 ;  /* 0x0000000000017941 */ /* 0x000fea0003800000 */
.L_x_84:
        /* <DEDUP_REMOVED lines=11> */
.L_x_87:
[----:B------:R-:W-:Y:S05]  /*3030*/  BSYNC B1 ;  /* 0x0000000000017941 */ /* 0x000fea0003800000 */
.L_x_86:
[----:B---3--:R-:W-:Y:S01]  /*3040*/  @!P4 IMAD R13, R50, R88, R3 ;  /* 0x00000058320dc224 */ /* 0x008fe200078e0203 */
[----:B------:R-:W-:Y:S04]  /*3050*/  BSSY B1, `(.L_x_88) ;  /* 0x0000006000017945 */ /* 0x000fe80003800000 */
[----:B------:R3:W-:Y:S01]  /*3060*/  @!P4 STG.E.U8 desc[UR36][R6.64+0x30], R13 ;  /* 0x0000300d0600c986 */ /* 0x0007e2000c101124 */
[----:B------:R-:W-:Y:S05]  /*3070*/  @P3 BRA `(.L_x_89) ;  /* 0x00000000000c3947 */ /* 0x000fea0003800000 */
[----:B------:R-:W5:Y:S02]  /*3080*/  LDG.E.U8 R99, desc[UR36][R10.64+0x31] ;  /* 0x000031240a637981 */ /* 0x000f64000c1e1100 */
[----:B-----5:R-:W-:-:S05]  /*3090*/  PRMT R0, R99, 0x8880, RZ ;  /* 0x0000888063007816 */ /* 0x020fca00000000ff */
[----:B------:R-:W-:-:S07]  /*30a0*/  IMAD R3, R0, R89, RZ ;  /* 0x0000005900037224 */ /* 0x000fce00078e02ff */
.L_x_89:
[----:B------:R-:W-:Y:S05]  /*30b0*/  BSYNC B1 ;  /* 0x0000000000017941 */ /* 0x000fea0003800000 */
.L_x_88:
[----:B------:R-:W-:Y:S01]  /*30c0*/  @!P3 IMAD R51, R51, R88, R3 ;  /* 0x000000583333b224 */ /* 0x000fe200078e0203 */
[----:B------:R-:W-:Y:S04]  /*30d0*/  BSSY B1, `(.L_x_90) ;  /* 0x0000006000017945 */ /* 0x000fe80003800000 */
[----:B------:R0:W-:Y:S01]  /*30e0*/  @!P3 STG.E.U8 desc[UR36][R6.64+0x31], R51 ;  /* 0x000031330600b986 */ /* 0x0001e2000c101124 */
[----:B------:R-:W-:Y:S05]  /*30f0*/  @P5 BRA `(.L_x_91) ;  /* 0x00000000000c5947 */ /* 0x000fea0003800000 */
[----:B------:R-:W5:Y:S02]  /*3100*/  LDG.E.U8 R99, desc[UR36][R8.64+0x38] ;  /* 0x0000382408637981 */ /* 0x000f64000c1e1100 */
[----:B-----5:R-:W-:-:S05]  /*3110*/  PRMT R0, R99, 0x8880, RZ ;  /* 0x0000888063007816 */ /* 0x020fca00000000ff */
[----:B------:R-:W-:-:S07]  /*3120*/  IMAD R3, R0, R89, RZ ;  /* 0x0000005900037224 */ /* 0x000fce00078e02ff */
.L_x_91:
[----:B------:R-:W-:Y:S05]  /*3130*/  BSYNC B1 ;  /* 0x0000000000017941 */ /* 0x000fea0003800000 */
.L_x_90:
[----:B---3--:R-:W-:Y:S01]  /*3140*/  @!P5 IMAD R13, R52, R88, R3 ;  /* 0x00000058340dd224 */ /* 0x008fe200078e0203 */
[----:B------:R-:W-:Y:S04]  /*3150*/  BSSY B1, `(.L_x_92) ;  /* 0x0000006000017945 */ /* 0x000fe80003800000 */
[----:B------:R3:W-:Y:S01]  /*3160*/  @!P5 STG.E.U8 desc[UR36][R4.64+0x38], R13 ;  /* 0x0000380d0400d986 */ /* 0x0007e2000c101124 */
[----:B------:R-:W-:Y:S05]  /*3170*/  @P2 BRA `(.L_x_93) ;  /* 0x00000000000c2947 */ /* 0x000fea0003800000 */
[----:B------:R-:W5:Y:S02]  /*3180*/  LDG.E.U8 R99, desc[UR36][R8.64+0x39] ;  /* 0x0000392408637981 */ /* 0x000f64000c1e1100 */
[----:B-----5:R-:W-:-:S05]  /*3190*/  PRMT R0, R99, 0x8880, RZ ;  /* 0x0000888063007816 */ /* 0x020fca00000000ff */
[----:B------:R-:W-:-:S07]  /*31a0*/  IMAD R3, R0, R89, RZ ;  /* 0x0000005900037224 */ /* 0x000fce00078e02ff */
.L_x_93:
[----:B------:R-:W-:Y:S05]  /*31b0*/  BSYNC B1 ;  /* 0x0000000000017941 */ /* 0x000fea0003800000 */
.L_x_92:
        /* <DEDUP_REMOVED lines=11> */
.L_x_95:
[----:B------:R-:W-:Y:S05]  /*3270*/  BSYNC B1 ;  /* 0x0000000000017941 */ /* 0x000fea0003800000 */
.L_x_94:
[----:B---3--:R-:W-:Y:S01]  /*3280*/  @!P4 IMAD R13, R54, R88, R3 ;  /* 0x00000058360dc224 */ /* 0x008fe200078e0203 */
[----:B------:R-:W-:Y:S04]  /*3290*/  BSSY B1, `(.L_x_96) ;  /* 0x0000006000017945 */ /* 0x000fe80003800000 */
[----:B------:R3:W-:Y:S01]  /*32a0*/  @!P4 STG.E.U8 desc[UR36][R6.64+0x38], R13 ;  /* 0x0000380d0600c986 */ /* 0x0007e2000c101124 */
[----:B------:R-:W-:Y:S05]  /*32b0*/  @P3 BRA `(.L_x_97) ;  /* 0x00000000000c3947 */ /* 0x000fea0003800000 */
[----:B------:R-:W5:Y:S02]  /*32c0*/  LDG.E.U8 R99, desc[UR36][R10.64+0x39] ;  /* 0x000039240a637981 */ /* 0x000f64000c1e1100 */
[----:B-----5:R-:W-:-:S05]  /*32d0*/  PRMT R0, R99, 0x8880, RZ ;  /* 0x0000888063007816 */ /* 0x020fca00000000ff */
[----:B------:R-:W-:-:S07]  /*32e0*/  IMAD R3, R0, R89, RZ ;  /* 0x0000005900037224 */ /* 0x000fce00078e02ff */
.L_x_97:
[----:B------:R-:W-:Y:S05]  /*32f0*/  BSYNC B1 ;  /* 0x0000000000017941 */ /* 0x000fea0003800000 */
.L_x_96:
[----:B------:R-:W-:Y:S01]  /*3300*/  @!P3 IMAD R55, R55, R88, R3 ;  /* 0x000000583737b224 */ /* 0x000fe200078e0203 */
[----:B------:R-:W-:Y:S04]  /*3310*/  BSSY B1, `(.L_x_98) ;  /* 0x0000006000017945 */ /* 0x000fe80003800000 */
[----:B------:R0:W-:Y:S01]  /*3320*/  @!P3 STG.E.U8 desc[UR36][R6.64+0x39], R55 ;  /* 0x000039370600b986 */ /* 0x0001e2000c101124 */
[----:B------:R-:W-:Y:S05]  /*3330*/  @P5 BRA `(.L_x_99) ;  /* 0x00000000000c5947 */ /* 0x000fea0003800000 */
[----:B------:R-:W5:Y:S02]  /*3340*/  LDG.E.U8 R99, desc[UR36][R8.64+0x40] ;  /* 0x0000402408637981 */ /* 0x000f64000c1e1100 */
[----:B-----5:R-:W-:-:S05]  /*3350*/  PRMT R0, R99, 0x8880, RZ ;  /* 0x0000888063007816 */ /* 0x020fca00000000ff */
[----:B------:R-:W-:-:S07]  /*3360*/  IMAD R3, R0, R89, RZ ;  /* 0x0000005900037224 */ /* 0x000fce00078e02ff */
.L_x_99:
[----:B------:R-:W-:Y:S05]  /*3370*/  BSYNC B1 ;  /* 0x0000000000017941 */ /* 0x000fea0003800000 */
.L_x_98:
[----:B---3--:R-:W-:Y:S01]  /*3380*/  @!P5 IMAD R13, R56, R88, R3 ;  /* 0x00000058380dd224 */ /* 0x008fe200078e0203 */
[----:B------:R-:W-:Y:S04]  /*3390*/  BSSY B1, `(.L_x_100) ;  /* 0x0000006000017945 */ /* 0x000fe80003800000 */
[----:B------:R3:W-:Y:S01]  /*33a0*/  @!P5 STG.E.U8 desc[UR36][R4.64+0x40], R13 ;  /* 0x0000400d0400d986 */ /* 0x0007e2000c101124 */
[----:B------:R-:W-:Y:S05]  /*33b0*/  @P2 BRA `(.L_x_101) ;  /* 0x00000000000c2947 */ /* 0x000fea0003800000 */
[----:B------:R-:W5:Y:S02]  /*33c0*/  LDG.E.U8 R99, desc[UR36][R8.64+0x41] ;  /* 0x0000412408637981 */ /* 0x000f64000c1e1100 */
[----:B-----5:R-:W-:-:S05]  /*33d0*/  PRMT R0, R99, 0x8880, RZ ;  /* 0x0000888063007816 */ /* 0x020fca00000000ff */
[----:B------:R-:W-:-:S07]  /*33e0*/  IMAD R3, R0, R89, RZ ;  /* 0x0000005900037224 */ /* 0x000fce00078e02ff */
.L_x_101:
[----:B------:R-:W-:Y:S05]  /*33f0*/  BSYNC B1 ;  /* 0x0000000000017941 */ /* 0x000fea0003800000 */
.L_x_100:
        /* <DEDUP_REMOVED lines=11> */
.L_x_103:
[----:B------:R-:W-:Y:S05]  /*34b0*/  BSYNC B1 ;  /* 0x0000000000017941 */ /* 0x000fea0003800000 */
.L_x_102:
[----:B---3--:R-:W-:Y:S01]  /*34c0*/  @!P4 IMAD R13, R58, R88, R3 ;  /* 0x000000583a0dc224 */ /* 0x008fe200078e0203 */
[----:B------:R-:W-:Y:S04]  /*34d0*/  BSSY B1, `(.L_x_104) ;  /* 0x0000006000017945 */ /* 0x000fe80003800000 */
[----:B------:R3:W-:Y:S01]  /*34e0*/  @!P4 STG.E.U8 desc[UR36][R6.64+0x40], R13 ;  /* 0x0000400d0600c986 */ /* 0x0007e2000c101124 */
[----:B------:R-:W-:Y:S05]  /*34f0*/  @P3 BRA `(.L_x_105) ;  /* 0x00000000000c3947 */ /* 0x000fea0003800000 */
[----:B------:R-:W5:Y:S02]  /*3500*/  LDG.E.U8 R99, desc[UR36][R10.64+0x41] ;  /* 0x000041240a637981 */ /* 0x000f64000c1e1100 */
[----:B-----5:R-:W-:-:S05]  /*3510*/  PRMT R0, R99, 0x8880, RZ ;  /* 0x0000888063007816 */ /* 0x020fca00000000ff */
[----:B------:R-:W-:-:S07]  /*3520*/  IMAD R3, R0, R89, RZ ;  /* 0x0000005900037224 */ /* 0x000fce00078e02ff */
.L_x_105:
[----:B------:R-:W-:Y:S05]  /*3530*/  BSYNC B1 ;  /* 0x0000000000017941 */ /* 0x000fea0003800000 */
.L_x_104:
[----:B------:R-:W-:Y:S01]  /*3540*/  @!P3 IMAD R59, R59, R88, R3 ;  /* 0x000000583b3bb224 */ /* 0x000fe200078e0203 */
[----:B------:R-:W-:Y:S04]  /*3550*/  BSSY B1, `(.L_x_106) ;  /* 0x0000006000017945 */ /* 0x000fe80003800000 */
[----:B------:R0:W-:Y:S01]  /*3560*/  @!P3 STG.E.U8 desc[UR36][R6.64+0x41], R59 ;  /* 0x0000413b0600b986 */ /* 0x0001e2000c101124 */
[----:B------:R-:W-:Y:S05]  /*3570*/  @P5 BRA `(.L_x_107) ;  /* 0x00000000000c5947 */ /* 0x000fea0003800000 */
[----:B------:R-:W5:Y:S02]  /*3580*/  LDG.E.U8 R99, desc[UR36][R8.64+0x48] ;  /* 0x0000482408637981 */ /* 0x000f64000c1e1100 */
[----:B-----5:R-:W-:-:S05]  /*3590*/  PRMT R0, R99, 0x8880, RZ ;  /* 0x0000888063007816 */ /* 0x020fca00000000ff */
[----:B------:R-:W-:-:S07]  /*35a0*/  IMAD R3, R0, R89, RZ ;  /* 0x0000005900037224 */ /* 0x000fce00078e02ff */
.L_x_107:
[----:B------:R-:W-:Y:S05]  /*35b0*/  BSYNC B1 ;  /* 0x0000000000017941 */ /* 0x000fea0003800000 */
.L_x_106:
[----:B---3--:R-:W-:Y:S01]  /*35c0*/  @!P5 IMAD R13, R60, R88, R3 ;  /* 0x000000583c0dd224 */ /* 0x008fe200078e0203 */
[----:B------:R-:W-:Y:S04]  /*35d0*/  BSSY B1, `(.L_x_108) ;  /* 0x0000006000017945 */ /* 0x000fe80003800000 */
[----:B------:R3:W-:Y:S01]  /*35e0*/  @!P5 STG.E.U8 desc[UR36][R4.64+0x48], R13 ;  /* 0x0000480d0400d986 */ /* 0x0007e2000c101124 */
[----:B------:R-:W-:Y:S05]  /*35f0*/  @P2 BRA `(.L_x_109) ;  /* 0x00000000000c2947 */ /* 0x000fea0003800000 */
[----:B------:R-:W5:Y:S02]  /*3600*/  LDG.E.U8 R99, desc[UR36][R8.64+0x49] ;  /* 0x0000492408637981 */ /* 0x000f64000c1e1100 */
[----:B-----5:R-:W-:-:S05]  /*3610*/  PRMT R0, R99, 0x8880, RZ ;  /* 0x0000888063007816 */ /* 0x020fca00000000ff */
[----:B------:R-:W-:-:S07]  /*3620*/  IMAD R3, R0, R89, RZ ;  /* 0x0000005900037224 */ /* 0x000fce00078e02ff */
.L_x_109:
[----:B------:R-:W-:Y:S05]  /*3630*/  BSYNC B1 ;  /* 0x0000000000017941 */ /* 0x000fea0003800000 */
.L_x_108:
        /* <DEDUP_REMOVED lines=11> */
.L_x_111:
[----:B------:R-:W-:Y:S05]  /*36f0*/  BSYNC B1 ;  /* 0x0000000000017941 */ /* 0x000fea0003800000 */
.L_x_110:
[----:B---3--:R-:W-:Y:S01]  /*3700*/  @!P4 IMAD R13, R62, R88, R3 ;  /* 0x000000583e0dc224 */ /* 0x008fe200078e0203 */
[----:B------:R-:W-:Y:S04]  /*3710*/  BSSY B1, `(.L_x_112) ;  /* 0x0000006000017945 */ /* 0x000fe80003800000 */
[----:B------:R3:W-:Y:S01]  /*3720*/  @!P4 STG.E.U8 desc[UR36][R6.64+0x48], R13 ;  /* 0x0000480d0600c986 */ /* 0x0007e2000c101124 */
[----:B------:R-:W-:Y:S05]  /*3730*/  @P3 BRA `(.L_x_113) ;  /* 0x00000000000c3947 */ /* 0x000fea0003800000 */
[----:B------:R-:W5:Y:S02]  /*3740*/  LDG.E.U8 R99, desc[UR36][R10.64+0x49] ;  /* 0x000049240a637981 */ /* 0x000f64000c1e1100 */
[----:B-----5:R-:W-:-:S05]  /*3750*/  PRMT R0, R99, 0x8880, RZ ;  /* 0x0000888063007816 */ /* 0x020fca00000000ff */
[----:B------:R-:W-:-:S07]  /*3760*/  IMAD R3, R0, R89, RZ ;  /* 0x0000005900037224 */ /* 0x000fce00078e02ff */
.L_x_113:
[----:B------:R-:W-:Y:S05]  /*3770*/  BSYNC B1 ;  /* 0x0000000000017941 */ /* 0x000fea0003800000 */
.L_x_112:
[----:B------:R-:W-:Y:S01]  /*3780*/  @!P3 IMAD R63, R63, R88, R3 ;  /* 0x000000583f3fb224 */ /* 0x000fe200078e0203 */
[----:B------:R-:W-:Y:S04]  /*3790*/  BSSY B1, `(.L_x_114) ;  /* 0x0000006000017945 */ /* 0x000fe80003800000 */
[----:B------:R0:W-:Y:S01]  /*37a0*/  @!P3 STG.E.U8 desc[UR36][R6.64+0x49], R63 ;  /* 0x0000493f0600b986 */ /* 0x0001e2000c101124 */
[----:B------:R-:W-:Y:S05]  /*37b0*/  @P5 BRA `(.L_x_115) ;  /* 0x00000000000c5947 */ /* 0x000fea0003800000 */
[----:B------:R-:W5:Y:S02]  /*37c0*/  LDG.E.U8 R99, desc[UR36][R8.64+0x50] ;  /* 0x0000502408637981 */ /* 0x000f64000c1e1100 */
[----:B-----5:R-:W-:-:S05]  /*37d0*/  PRMT R0, R99, 0x8880, RZ ;  /* 0x0000888063007816 */ /* 0x020fca00000000ff */
[----:B------:R-:W-:-:S07]  /*37e0*/  IMAD R3, R0, R89, RZ ;  /* 0x0000005900037224 */ /* 0x000fce00078e02ff */
.L_x_115:
[----:B------:R-:W-:Y:S05]  /*37f0*/  BSYNC B1 ;  /* 0x0000000000017941 */ /* 0x000fea0003800000 */
.L_x_114:
[----:B---3--:R-:W-:Y:S01]  /*3800*/  @!P5 IMAD R13, R64, R88, R3 ;  /* 0x00000058400dd224 */ /* 0x008fe200078e0203 */
[----:B------:R-:W-:Y:S04]  /*3810*/  BSSY B1, `(.L_x_116) ;  /* 0x0000006000017945 */ /* 0x000fe80003800000 */
[----:B------:R3:W-:Y:S01]  /*3820*/  @!P5 STG.E.U8 desc[UR36][R4.64+0x50], R13 ;  /* 0x0000500d0400d986 */ /* 0x0007e2000c101124 */
[----:B------:R-:W-:Y:S05]  /*3830*/  @P2 BRA `(.L_x_117) ;  /* 0x00000000000c2947 */ /* 0x000fea0003800000 */
[----:B------:R-:W5:Y:S02]  /*3840*/  LDG.E.U8 R99, desc[UR36][R8.64+0x51] ;  /* 0x0000512408637981 */ /* 0x000f64000c1e1100 */
[----:B-----5:R-:W-:-:S05]  /*3850*/  PRMT R0, R99, 0x8880, RZ ;  /* 0x0000888063007816 */ /* 0x020fca00000000ff */
[----:B------:R-:W-:-:S07]  /*3860*/  IMAD R3, R0, R89, RZ ;  /* 0x0000005900037224 */ /* 0x000fce00078e02ff */
.L_x_117:
[----:B------:R-:W-:Y:S05]  /*3870*/  BSYNC B1 ;  /* 0x0000000000017941 */ /* 0x000fea0003800000 */
.L_x_116:
        /* <DEDUP_REMOVED lines=11> */
.L_x_119:
[----:B------:R-:W-:Y:S05]  /*3930*/  BSYNC B1 ;  /* 0x0000000000017941 */ /* 0x000fea0003800000 */
.L_x_118:
[----:B---3--:R-:W-:Y:S01]  /*3940*/  @!P4 IMAD R13, R66, R88, R3 ;  /* 0x00000058420dc224 */ /* 0x008fe200078e0203 */
[----:B------:R-:W-:Y:S04]  /*3950*/  BSSY B1, `(.L_x_120) ;  /* 0x0000006000017945 */ /* 0x000fe80003800000 */
[----:B------:R3:W-:Y:S01]  /*3960*/  @!P4 STG.E.U8 desc[UR36][R6.64+0x50], R13 ;  /* 0x0000500d0600c986 */ /* 0x0007e2000c101124 */
[----:B------:R-:W-:Y:S05]  /*3970*/  @P3 BRA `(.L_x_121) ;  /* 0x00000000000c3947 */ /* 0x000fea0003800000 */
[----:B------:R-:W5:Y:S02]  /*3980*/  LDG.E.U8 R99, desc[UR36][R10.64+0x51] ;  /* 0x000051240a637981 */ /* 0x000f64000c1e1100 */
[----:B-----5:R-:W-:-:S05]  /*3990*/  PRMT R0, R99, 0x8880, RZ ;  /* 0x0000888063007816 */ /* 0x020fca00000000ff */
[----:B------:R-:W-:-:S07]  /*39a0*/  IMAD R3, R0, R89, RZ ;  /* 0x0000005900037224 */ /* 0x000fce00078e02ff */
.L_x_121:
[----:B------:R-:W-:Y:S05]  /*39b0*/  BSYNC B1 ;  /* 0x0000000000017941 */ /* 0x000fea0003800000 */
.L_x_120:
[----:B------:R-:W-:Y:S01]  /*39c0*/  @!P3 IMAD R67, R67, R88, R3 ;  /* 0x000000584343b224 */ /* 0x000fe200078e0203 */
[----:B------:R-:W-:Y:S04]  /*39d0*/  BSSY B1, `(.L_x_122) ;  /* 0x0000006000017945 */ /* 0x000fe80003800000 */
[----:B------:R0:W-:Y:S01]  /*39e0*/  @!P3 STG.E.U8 desc[UR36][R6.64+0x51], R67 ;  /* 0x000051430600b986 */ /* 0x0001e2000c101124 */
[----:B------:R-:W-:Y:S05]  /*39f0*/  @P5 BRA `(.L_x_123) ;  /* 0x00000000000c5947 */ /* 0x000fea0003800000 */
[----:B------:R-:W5:Y:S02]  /*3a00*/  LDG.E.U8 R99, desc[UR36][R8.64+0x58] ;  /* 0x0000582408637981 */ /* 0x000f64000c1e1100 */
[----:B-----5:R-:W-:-:S05]  /*3a10*/  PRMT R0, R99, 0x8880, RZ ;  /* 0x0000888063007816 */ /* 0x020fca00000000ff */
[----:B------:R-:W-:-:S07]  /*3a20*/  IMAD R3, R0, R89, RZ ;  /* 0x0000005900037224 */ /* 0x000fce00078e02ff */
.L_x_123:
[----:B------:R-:W-:Y:S05]  /*3a30*/  BSYNC B1 ;  /* 0x0000000000017941 */ /* 0x000fea0003800000 */
.L_x_122:
[----:B---3--:R-:W-:Y:S01]  /*3a40*/  @!P5 IMAD R13, R68, R88, R3 ;  /* 0x00000058440dd224 */ /* 0x008fe200078e0203 */
[----:B------:R-:W-:Y:S04]  /*3a50*/  BSSY B1, `(.L_x_124) ;  /* 0x0000006000017945 */ /* 0x000fe80003800000 */
[----:B------:R3:W-:Y:S01]  /*3a60*/  @!P5 STG.E.U8 desc[UR36][R4.64+0x58], R13 ;  /* 0x0000580d0400d986 */ /* 0x0007e2000c101124 */
[----:B------:R-:W-:Y:S05]  /*3a70*/  @P2 BRA `(.L_x_125) ;  /* 0x00000000000c2947 */ /* 0x000fea0003800000 */
[----:B------:R-:W5:Y:S02]  /*3a80*/  LDG.E.U8 R99, desc[UR36][R8.64+0x59] ;  /* 0x0000592408637981 */ /* 0x000f64000c1e1100 */
[----:B-----5:R-:W-:-:S05]  /*3a90*/  PRMT R0, R99, 0x8880, RZ ;  /* 0x0000888063007816 */ /* 0x020fca00000000ff */
[----:B------:R-:W-:-:S07]  /*3aa0*/  IMAD R3, R0, R89, RZ ;  /* 0x0000005900037224 */ /* 0x000fce00078e02ff */
.L_x_125:
[----:B------:R-:W-:Y:S05]  /*3ab0*/  BSYNC B1 ;  /* 0x0000000000017941 */ /* 0x000fea0003800000 */
.L_x_124:
        /* <DEDUP_REMOVED lines=11> */
.L_x_127:
[----:B------:R-:W-:Y:S05]  /*3b70*/  BSYNC B1 ;  /* 0x0000000000017941 */ /* 0x000fea0003800000 */
.L_x_126:
[----:B---3--:R-:W-:Y:S01]  /*3b80*/  @!P4 IMAD R13, R70, R88, R3 ;  /* 0x00000058460dc224 */ /* 0x008fe200078e0203 */
[----:B------:R-:W-:Y:S04]  /*3b90*/  BSSY B1, `(.L_x_128) ;  /* 0x0000006000017945 */ /* 0x000fe80003800000 */
[----:B------:R3:W-:Y:S01]  /*3ba0*/  @!P4 STG.E.U8 desc[UR36][R6.64+0x58], R13 ;  /* 0x0000580d0600c986 */ /* 0x0007e2000c101124 */
[----:B------:R-:W-:Y:S05]  /*3bb0*/  @P3 BRA `(.L_x_129) ;  /* 0x00000000000c3947 */ /* 0x000fea0003800000 */
[----:B------:R-:W5:Y:S02]  /*3bc0*/  LDG.E.U8 R99, desc[UR36][R10.64+0x59] ;  /* 0x000059240a637981 */ /* 0x000f64000c1e1100 */
[----:B-----5:R-:W-:-:S05]  /*3bd0*/  PRMT R0, R99, 0x8880, RZ ;  /* 0x0000888063007816 */ /* 0x020fca00000000ff */
[----:B------:R-:W-:-:S07]  /*3be0*/  IMAD R3, R0, R89, RZ ;  /* 0x0000005900037224 */ /* 0x000fce00078e02ff */
.L_x_129:
[----:B------:R-:W-:Y:S05]  /*3bf0*/  BSYNC B1 ;  /* 0x0000000000017941 */ /* 0x000fea0003800000 */
.L_x_128:
[----:B------:R-:W-:Y:S01]  /*3c00*/  @!P3 IMAD R71, R71, R88, R3 ;  /* 0x000000584747b224 */ /* 0x000fe200078e0203 */
[----:B------:R-:W-:Y:S04]  /*3c10*/  BSSY B1, `(.L_x_130) ;  /* 0x0000006000017945 */ /* 0x000fe80003800000 */
[----:B------:R0:W-:Y:S01]  /*3c20*/  @!P3 STG.E.U8 desc[UR36][R6.64+0x59], R71 ;  /* 0x000059470600b986 */ /* 0x0001e2000c101124 */
[----:B------:R-:W-:Y:S05]  /*3c30*/  @P5 BRA `(.L_x_131) ;  /* 0x00000000000c5947 */ /* 0x000fea0003800000 */
[----:B------:R-:W5:Y:S02]  /*3c40*/  LDG.E.U8 R99, desc[UR36][R8.64+0x60] ;  /* 0x0000602408637981 */ /* 0x000f64000c1e1100 */
[----:B-----5:R-:W-:-:S05]  /*3c50*/  PRMT R0, R99, 0x8880, RZ ;  /* 0x0000888063007816 */ /* 0x020fca00000000ff */
[----:B------:R-:W-:-:S07]  /*3c60*/  IMAD R3, R0, R89, RZ ;  /* 0x0000005900037224 */ /* 0x000fce00078e02ff */
.L_x_131:
[----:B------:R-:W-:Y:S05]  /*3c70*/  BSYNC B1 ;  /* 0x0000000000017941 */ /* 0x000fea0003800000 */
.L_x_130:
[----:B---3--:R-:W-:Y:S01]  /*3c80*/  @!P5 IMAD R13, R72, R88, R3 ;  /* 0x00000058480dd224 */ /* 0x008fe200078e0203 */
[----:B------:R-:W-:Y:S04]  /*3c90*/  BSSY B1, `(.L_x_132) ;  /* 0x0000006000017945 */ /* 0x000fe80003800000 */
[----:B------:R3:W-:Y:S01]  /*3ca0*/  @!P5 STG.E.U8 desc[UR36][R4.64+0x60], R13 ;  /* 0x0000600d0400d986 */ /* 0x0007e2000c101124 */
[----:B------:R-:W-:Y:S05]  /*3cb0*/  @P2 BRA `(.L_x_133) ;  /* 0x00000000000c2947 */ /* 0x000fea0003800000 */
[----:B------:R-:W5:Y:S02]  /*3cc0*/  LDG.E.U8 R99, desc[UR36][R8.64+0x61] ;  /* 0x0000612408637981 */ /* 0x000f64000c1e1100 */
[----:B-----5:R-:W-:-:S05]  /*3cd0*/  PRMT R0, R99, 0x8880, RZ ;  /* 0x0000888063007816 */ /* 0x020fca00000000ff */
[----:B------:R-:W-:-:S07]  /*3ce0*/  IMAD R3, R0, R89, RZ ;  /* 0x0000005900037224 */ /* 0x000fce00078e02ff */
.L_x_133:
[----:B------:R-:W-:Y:S05]  /*3cf0*/  BSYNC B1 ;  /* 0x0000000000017941 */ /* 0x000fea0003800000 */
.L_x_132:
        /* <DEDUP_REMOVED lines=11> */
.L_x_135:
[----:B------:R-:W-:Y:S05]  /*3db0*/  BSYNC B1 ;  /* 0x0000000000017941 */ /* 0x000fea0003800000 */
.L_x_134:
[----:B---3--:R-:W-:Y:S01]  /*3dc0*/  @!P4 IMAD R13, R74, R88, R3 ;  /* 0x000000584a0dc224 */ /* 0x008fe200078e0203 */
[----:B------:R-:W-:Y:S04]  /*3dd0*/  BSSY B1, `(.L_x_136) ;  /* 0x0000006000017945 */ /* 0x000fe80003800000 */
[----:B------:R3:W-:Y:S01]  /*3de0*/  @!P4 STG.E.U8 desc[UR36][R6.64+0x60], R13 ;  /* 0x0000600d0600c986 */ /* 0x0007e2000c101124 */
[----:B------:R-:W-:Y:S05]  /*3df0*/  @P3 BRA `(.L_x_137) ;  /* 0x00000000000c3947 */ /* 0x000fea0003800000 */
[----:B------:R-:W5:Y:S02]  /*3e00*/  LDG.E.U8 R99, desc[UR36][R10.64+0x61] ;  /* 0x000061240a637981 */ /* 0x000f64000c1e1100 */
[----:B-----5:R-:W-:-:S05]  /*3e10*/  PRMT R0, R99, 0x8880, RZ ;  /* 0x0000888063007816 */ /* 0x020fca00000000ff */
[----:B------:R-:W-:-:S07]  /*3e20*/  IMAD R3, R0, R89, RZ ;  /* 0x0000005900037224 */ /* 0x000fce00078e02ff */
.L_x_137:
[----:B------:R-:W-:Y:S05]  /*3e30*/  BSYNC B1 ;  /* 0x0000000000017941 */ /* 0x000fea0003800000 */
.L_x_136:
[----:B------:R-:W-:Y:S01]  /*3e40*/  @!P3 IMAD R75, R75, R88, R3 ;  /* 0x000000584b4bb224 */ /* 0x000fe200078e0203 */
[----:B------:R-:W-:Y:S04]  /*3e50*/  BSSY B1, `(.L_x_138) ;  /* 0x0000006000017945 */ /* 0x000fe80003800000 */
[----:B------:R0:W-:Y:S01]  /*3e60*/  @!P3 STG.E.U8 desc[UR36][R6.64+0x61], R75 ;  /* 0x0000614b0600b986 */ /* 0x0001e2000c101124 */
[----:B------:R-:W-:Y:S05]  /*3e70*/  @P5 BRA `(.L_x_139) ;  /* 0x00000000000c5947 */ /* 0x000fea0003800000 */
[----:B------:R-:W5:Y:S02]  /*3e80*/  LDG.E.U8 R99, desc[UR36][R8.64+0x68] ;  /* 0x0000682408637981 */ /* 0x000f64000c1e1100 */
[----:B-----5:R-:W-:-:S05]  /*3e90*/  PRMT R0, R99, 0x8880, RZ ;  /* 0x0000888063007816 */ /* 0x020fca00000000ff */
[----:B------:R-:W-:-:S07]  /*3ea0*/  IMAD R3, R0, R89, RZ ;  /* 0x0000005900037224 */ /* 0x000fce00078e02ff */
.L_x_139:
[----:B------:R-:W-:Y:S05]  /*3eb0*/  BSYNC B1 ;  /* 0x0000000000017941 */ /* 0x000fea0003800000 */
.L_x_138:
[----:B---3--:R-:W-:Y:S01]  /*3ec0*/  @!P5 IMAD R13, R76, R88, R3 ;  /* 0x000000584c0dd224 */ /* 0x008fe200078e0203 */
[----:B------:R-:W-:Y:S04]  /*3ed0*/  BSSY B1, `(.L_x_140) ;  /* 0x0000006000017945 */ /* 0x000fe80003800000 */
[----:B------:R3:W-:Y:S01]  /*3ee0*/  @!P5 STG.E.U8 desc[UR36][R4.64+0x68], R13 ;  /* 0x0000680d0400d986 */ /* 0x0007e2000c101124 */
[----:B------:R-:W-:Y:S05]  /*3ef0*/  @P2 BRA `(.L_x_141) ;  /* 0x00000000000c2947 */ /* 0x000fea0003800000 */
[----:B------:R-:W5:Y:S02]  /*3f00*/  LDG.E.U8 R99, desc[UR36][R8.64+0x69] ;  /* 0x0000692408637981 */ /* 0x000f64000c1e1100 */
[----:B-----5:R-:W-:-:S05]  /*3f10*/  PRMT R0, R99, 0x8880, RZ ;  /* 0x0000888063007816 */ /* 0x020fca00000000ff */
[----:B------:R-:W-:-:S07]  /*3f20*/  IMAD R3, R0, R89, RZ ;  /* 0x0000005900037224 */ /* 0x000fce00078e02ff */
.L_x_141:
[----:B------:R-:W-:Y:S05]  /*3f30*/  BSYNC B1 ;  /* 0x0000000000017941 */ /* 0x000fea0003800000 */
.L_x_140:
        /* <DEDUP_REMOVED lines=11> */
.L_x_143:
[----:B------:R-:W-:Y:S05]  /*3ff0*/  BSYNC B1 ;  /* 0x0000000000017941 */ /* 0x000fea0003800000 */
.L_x_142:
[----:B---3--:R-:W-:Y:S01]  /*4000*/  @!P4 IMAD R13, R78, R88, R3 ;  /* 0x000000584e0dc224 */ /* 0x008fe200078e0203 */
[----:B------:R-:W-:Y:S04]  /*4010*/  BSSY B1, `(.L_x_144) ;  /* 0x0000006000017945 */ /* 0x000fe80003800000 */
[----:B------:R3:W-:Y:S01]  /*4020*/  @!P4 STG.E.U8 desc[UR36][R6.64+0x68], R13 ;  /* 0x0000680d0600c986 */ /* 0x0007e2000c101124 */
[----:B------:R-:W-:Y:S05]  /*4030*/  @P3 BRA `(.L_x_145) ;  /* 0x00000000000c3947 */ /* 0x000fea0003800000 */
[----:B------:R-:W5:Y:S02]  /*4040*/  LDG.E.U8 R99, desc[UR36][R10.64+0x69] ;  /* 0x000069240a637981 */ /* 0x000f64000c1e1100 */
[----:B-----5:R-:W-:-:S05]  /*4050*/  PRMT R0, R99, 0x8880, RZ ;  /* 0x0000888063007816 */ /* 0x020fca00000000ff */
[----:B------:R-:W-:-:S07]  /*4060*/  IMAD R3, R0, R89, RZ ;  /* 0x0000005900037224 */ /* 0x000fce00078e02ff */
.L_x_145:
[----:B------:R-:W-:Y:S05]  /*4070*/  BSYNC B1 ;  /* 0x0000000000017941 */ /* 0x000fea0003800000 */
.L_x_144:
[----:B------:R-:W-:Y:S01]  /*4080*/  @!P3 IMAD R79, R79, R88, R3 ;  /* 0x000000584f4fb224 */ /* 0x000fe200078e0203 */
[----:B------:R-:W-:Y:S04]  /*4090*/  BSSY B1, `(.L_x_146) ;  /* 0x0000006000017945 */ /* 0x000fe80003800000 */
[----:B------:R0:W-:Y:S01]  /*40a0*/  @!P3 STG.E.U8 desc[UR36][R6.64+0x69], R79 ;  /* 0x0000694f0600b986 */ /* 0x0001e2000c101124 */
[----:B------:R-:W-:Y:S05]  /*40b0*/  @P5 BRA `(.L_x_147) ;  /* 0x00000000000c5947 */ /* 0x000fea0003800000 */
[----:B------:R-:W5:Y:S02]  /*40c0*/  LDG.E.U8 R99, desc[UR36][R8.64+0x70] ;  /* 0x0000702408637981 */ /* 0x000f64000c1e1100 */
[----:B-----5:R-:W-:-:S05]  /*40d0*/  PRMT R0, R99, 0x8880, RZ ;  /* 0x0000888063007816 */ /* 0x020fca00000000ff */
[----:B------:R-:W-:-:S07]  /*40e0*/  IMAD R3, R0, R89, RZ ;  /* 0x0000005900037224 */ /* 0x000fce00078e02ff */
.L_x_147:
[----:B------:R-:W-:Y:S05]  /*40f0*/  BSYNC B1 ;  /* 0x0000000000017941 */ /* 0x000fea0003800000 */
.L_x_146:
[----:B---3--:R-:W-:Y:S01]  /*4100*/  @!P5 IMAD R13, R80, R88, R3 ;  /* 0x00000058500dd224 */ /* 0x008fe200078e0203 */
[----:B------:R-:W-:Y:S04]  /*4110*/  BSSY B1, `(.L_x_148) ;  /* 0x0000006000017945 */ /* 0x000fe80003800000 */
[----:B------:R3:W-:Y:S01]  /*4120*/  @!P5 STG.E.U8 desc[UR36][R4.64+0x70], R13 ;  /* 0x0000700d0400d986 */ /* 0x0007e2000c101124 */
[----:B------:R-:W-:Y:S05]  /*4130*/  @P2 BRA `(.L_x_149) ;  /* 0x00000000000c2947 */ /* 0x000fea0003800000 */
[----:B------:R-:W5:Y:S02]  /*4140*/  LDG.E.U8 R99, desc[UR36][R8.64+0x71] ;  /* 0x0000712408637981 */ /* 0x000f64000c1e1100 */
[----:B-----5:R-:W-:-:S05]  /*4150*/  PRMT R0, R99, 0x8880, RZ ;  /* 0x0000888063007816 */ /* 0x020fca00000000ff */
[----:B------:R-:W-:-:S07]  /*4160*/  IMAD R3, R0, R89, RZ ;  /* 0x0000005900037224 */ /* 0x000fce00078e02ff */
.L_x_149:
[----:B------:R-:W-:Y:S05]  /*4170*/  BSYNC B1 ;  /* 0x0000000000017941 */ /* 0x000fea0003800000 */
.L_x_148:
[----:B------:R-:W-:Y:S01]  /*4180*/  ISETP.LT.OR P4, PT, R19, 0x71, !P0 ;  /* 0x000000711300780c */ /* 0x000fe20004781670 */
[----:B------:R-:W-:Y:S01]  /*4190*/  @!P2 IMAD R81, R81, R88, R3 ;  /* 0x000000585151a224 */ /* 0x000fe200078e0203 */
[----:B------:R-:W-:Y:S01]  /*41a0*/  BSSY B1, `(.L_x_150) ;  /* 0x000000a000017945 */ /* 0x000fe20003800000 */
[C---:B------:R-:W-:Y:S02]  /*41b0*/  ISETP.LT.OR P3, PT, R19.reuse, 0x72, !P0 ;  /* 0x000000721300780c */ /* 0x040fe40004761670 */
[C---:B------:R-:W-:Y:S01]  /*41c0*/  ISETP.LT.OR P5, PT, R19.reuse, 0x79, !P0 ;  /* 0x000000791300780c */ /* 0x040fe200047a1670 */
[----:B------:R0:W-:Y:S01]  /*41d0*/  @!P2 STG.E.U8 desc[UR36][R4.64+0x71], R81 ;  /* 0x000071510400a986 */ /* 0x0001e2000c101124 */
[C---:B------:R-:W-:Y:S02]  /*41e0*/  ISETP.LT.OR P2, PT, R19.reuse, 0x79, !P1 ;  /* 0x000000791300780c */ /* 0x040fe40004f41670 */
[----:B------:R-:W-:-:S04]  /*41f0*/  ISETP.LT.OR P1, PT, R19, 0x7a, !P1 ;  /* 0x0000007a1300780c */ /* 0x000fc80004f21670 */
[----:B------:R-:W-:Y:S09]  /*4200*/  @P4 BRA `(.L_x_151) ;  /* 0x00000000000c4947 */ /* 0x000ff20003800000 */
[----:B------:R-:W5:Y:S02]  /*4210*/  LDG.E.U8 R99, desc[UR36][R10.64+0x70] ;  /* 0x000070240a637981 */ /* 0x000f64000c1e1100 */
[----:B-----5:R-:W-:-:S05]  /*4220*/  PRMT R0, R99, 0x8880, RZ ;  /* 0x0000888063007816 */ /* 0x020fca00000000ff */
[----:B------:R-:W-:-:S07]  /*4230*/  IMAD R3, R0, R89, RZ ;  /* 0x0000005900037224 */ /* 0x000fce00078e02ff */
.L_x_151:
[----:B------:R-:W-:Y:S05]  /*4240*/  BSYNC B1 ;  /* 0x0000000000017941 */ /* 0x000fea0003800000 */
.L_x_150:
[----:B---3--:R-:W-:Y:S01]  /*4250*/  @!P4 IMAD R13, R82, R88, R3 ;  /* 0x00000058520dc224 */ /* 0x008fe200078e0203 */
[----:B------:R-:W-:Y:S04]  /*4260*/  BSSY B1, `(.L_x_152) ;  /* 0x0000006000017945 */ /* 0x000fe80003800000 */
[----:B------:R3:W-:Y:S01]  /*4270*/  @!P4 STG.E.U8 desc[UR36][R6.64+0x70], R13 ;  /* 0x0000700d0600c986 */ /* 0x0007e2000c101124 */
[----:B------:R-:W-:Y:S05]  /*4280*/  @P3 BRA `(.L_x_153) ;  /* 0x00000000000c3947 */ /* 0x000fea0003800000 */
[----:B------:R-:W5:Y:S02]  /*4290*/  LDG.E.U8 R99, desc[UR36][R10.64+0x71] ;  /* 0x000071240a637981 */ /* 0x000f64000c1e1100 */
[----:B-----5:R-:W-:-:S05]  /*42a0*/  PRMT R0, R99, 0x8880, RZ ;  /* 0x0000888063007816 */ /* 0x020fca00000000ff */
[----:B------:R-:W-:-:S07]  /*42b0*/  IMAD R3, R0, R89, RZ ;  /* 0x0000005900037224 */ /* 0x000fce00078e02ff */
.L_x_153:
[----:B------:R-:W-:Y:S05]  /*42c0*/  BSYNC B1 ;  /* 0x0000000000017941 */ /* 0x000fea0003800000 */
.L_x_152:
[----:B------:R-:W-:Y:S01]  /*42d0*/  @!P3 IMAD R83, R83, R88, R3 ;  /* 0x000000585353b224 */ /* 0x000fe200078e0203 */
[----:B------:R-:W-:Y:S04]  /*42e0*/  BSSY B1, `(.L_x_154) ;  /* 0x0000006000017945 */ /* 0x000fe80003800000 */
[----:B------:R0:W-:Y:S01]  /*42f0*/  @!P3 STG.E.U8 desc[UR36][R6.64+0x71], R83 ;  /* 0x000071530600b986 */ /* 0x0001e2000c101124 */
[----:B------:R-:W-:Y:S05]  /*4300*/  @P2 BRA `(.L_x_155) ;  /* 0x00000000000c2947 */ /* 0x000fea0003800000 */
[----:B------:R-:W5:Y:S02]  /*4310*/  LDG.E.U8 R99, desc[UR36][R8.64+0x78] ;  /* 0x0000782408637981 */ /* 0x000f64000c1e1100 */
[----:B-----5:R-:W-:-:S05]  /*4320*/  PRMT R0, R99, 0x8880, RZ ;  /* 0x0000888063007816 */ /* 0x020fca00000000ff */
[----:B------:R-:W-:-:S07]  /*4330*/  IMAD R3, R0, R89, RZ ;  /* 0x0000005900037224 */ /* 0x000fce00078e02ff */
.L_x_155:
[----:B------:R-:W-:Y:S05]  /*4340*/  BSYNC B1 ;  /* 0x0000000000017941 */ /* 0x000fea0003800000 */
.L_x_154:
[----:B---3--:R-:W-:Y:S01]  /*4350*/  @!P2 IMAD R13, R84, R88, R3 ;  /* 0x00000058540da224 */ /* 0x008fe200078e0203 */
[----:B------:R-:W-:Y:S04]  /*4360*/  BSSY B1, `(.L_x_156) ;  /* 0x0000006000017945 */ /* 0x000fe80003800000 */
[----:B------:R3:W-:Y:S01]  /*4370*/  @!P2 STG.E.U8 desc[UR36][R4.64+0x78], R13 ;  /* 0x0000780d0400a986 */ /* 0x0007e2000c101124 */
[----:B------:R-:W-:Y:S05]  /*4380*/  @P1 BRA `(.L_x_157) ;  /* 0x00000000000c1947 */ /* 0x000fea0003800000 */
[----:B------:R-:W5:Y:S02]  /*4390*/  LDG.E.U8 R99, desc[UR36][R8.64+0x79] ;  /* 0x0000792408637981 */ /* 0x000f64000c1e1100 */
[----:B-----5:R-:W-:-:S05]  /*43a0*/  PRMT R0, R99, 0x8880, RZ ;  /* 0x0000888063007816 */ /* 0x020fca00000000ff */
[----:B------:R-:W-:-:S07]  /*43b0*/  IMAD R3, R0, R89, RZ ;  /* 0x0000005900037224 */ /* 0x000fce00078e02ff */
.L_x_157:
[----:B------:R-:W-:Y:S05]  /*43c0*/  BSYNC B1 ;  /* 0x0000000000017941 */ /* 0x000fea0003800000 */
.L_x_156:
[----:B------:R-:W-:Y:S01]  /*43d0*/  @!P1 IMAD R85, R85, R88, R3 ;  /* 0x0000005855559224 */ /* 0x000fe200078e0203 */
[----:B------:R-:W-:Y:S04]  /*43e0*/  BSSY B1, `(.L_x_158) ;  /* 0x0000006000017945 */ /* 0x000fe80003800000 */
[----:B------:R0:W-:Y:S01]  /*43f0*/  @!P1 STG.E.U8 desc[UR36][R4.64+0x79], R85 ;  /* 0x0000795504009986 */ /* 0x0001e2000c101124 */
[----:B------:R-:W-:Y:S05]  /*4400*/  @P5 BRA `(.L_x_159) ;  /* 0x00000000000c5947 */ /* 0x000fea0003800000 */
[----:B------:R-:W5:Y:S02]  /*4410*/  LDG.E.U8 R99, desc[UR36][R10.64+0x78] ;  /* 0x000078240a637981 */ /* 0x000f64000c1e1100 */
[----:B-----5:R-:W-:-:S05]  /*4420*/  PRMT R0, R99, 0x8880, RZ ;  /* 0x0000888063007816 */ /* 0x020fca00000000ff */
[----:B------:R-:W-:-:S07]  /*4430*/  IMAD R3, R0, R89, RZ ;  /* 0x0000005900037224 */ /* 0x000fce00078e02ff */
.L_x_159:
[----:B------:R-:W-:Y:S05]  /*4440*/  BSYNC B1 ;  /* 0x0000000000017941 */ /* 0x000fea0003800000 */
.L_x_158:
[----:B0123--:R-:W-:Y:S01]  /*4450*/  @!P5 IMAD R5, R86, R88, R3 ;  /* 0x000000585605d224 */ /* 0x00ffe200078e0203 */
[----:B------:R-:W-:Y:S01]  /*4460*/  ISETP.LT.OR P0, PT, R19, 0x7a, !P0 ;  /* 0x0000007a1300780c */ /* 0x000fe20004701670 */
[----:B------:R-:W-:Y:S03]  /*4470*/  BSSY B1, `(.L_x_160) ;  /* 0x0000006000017945 */ /* 0x000fe60003800000 */
[----:B------:R0:W-:Y:S09]  /*4480*/  @!P5 STG.E.U8 desc[UR36][R6.64+0x78], R5 ;  /* 0x000078050600d986 */ /* 0x0001f2000c101124 */
[----:B------:R-:W-:Y:S05]  /*4490*/  @P0 BRA `(.L_x_161) ;  /* 0x00000000000c0947 */ /* 0x000fea0003800000 */
[----:B------:R-:W2:Y:S02]  /*44a0*/  LDG.E.U8 R99, desc[UR36][R10.64+0x79] ;  /* 0x000079240a637981 */ /* 0x000ea4000c1e1100 */
[----:B--2---:R-:W-:-:S05]  /*44b0*/  PRMT R0, R99, 0x8880, RZ ;  /* 0x0000888063007816 */ /* 0x004fca00000000ff */
[----:B------:R-:W-:-:S07]  /*44c0*/  IMAD R3, R0, R89, RZ ;  /* 0x0000005900037224 */ /* 0x000fce00078e02ff */
.L_x_161:
[----:B------:R-:W-:Y:S05]  /*44d0*/  BSYNC B1 ;  /* 0x0000000000017941 */ /* 0x000fea0003800000 */
.L_x_160:
[----:B------:R-:W-:Y:S01]  /*44e0*/  IMAD R3, R87, R88, R3 ;  /* 0x0000005857037224 */ /* 0x000fe200078e0203 */
[----:B------:R-:W-:Y:S06]  /*44f0*/  @P0 BRA `(.L_x_162) ;  /* 0x0000000c00100947 */ /* 0x000fec0003800000 */
[----:B------:R1:W-:Y:S01]  /*4500*/  STG.E.U8 desc[UR36][R6.64+0x79], R3 ;  /* 0x0000790306007986 */ /* 0x0003e2000c101124 */
[----:B------:R-:W-:Y:S05]  /*4510*/  BRA `(.L_x_162) ;  /* 0x0000000c00087947 */ /* 0x000fea0003800000 */
.L_x_33:
[C---:B------:R-:W-:Y:S02]  /*4520*/  ISETP.GE.AND P1, PT, R20.reuse, 0x1, PT ;  /* 0x000000011400780c */ /* 0x040fe40003f26270 */
[----:B------:R-:W-:Y:S02]  /*4530*/  ISETP.GE.AND P0, PT, R20, 0x9, PT ;  /* 0x000000091400780c */ /* 0x000fe40003f06270 */
[C---:B------:R-:W-:Y:S02]  /*4540*/  ISETP.LT.OR P4, PT, R19.reuse, 0x1, !P1 ;  /* 0x000000011300780c */ /* 0x040fe40004f81670 */
[C---:B------:R-:W-:Y:S02]  /*4550*/  ISETP.LT.OR P3, PT, R19.reuse, 0x2, !P1 ;  /* 0x000000021300780c */ /* 0x040fe40004f61670 */
[C---:B------:R-:W-:Y:S02]  /*4560*/  ISETP.LT.OR P2, PT, R19.reuse, 0x1, !P0 ;  /* 0x000000011300780c */ /* 0x040fe40004741670 */
[----:B------:R-:W-:-:S07]  /*4570*/  ISETP.LT.OR P5, PT, R19, 0x2, !P0 ;  /* 0x000000021300780c */ /* 0x000fce00047a1670 */
[-C--:B------:R-:W-:Y:S02]  /*4580*/  @!P4 IMAD R3, R24, R88.reuse, RZ ;  /* 0x000000581803c224 */ /* 0x080fe400078e02ff */
[-C--:B------:R-:W-:Y:S02]  /*4590*/  @!P3 IMAD R25, R25, R88.reuse, RZ ;  /* 0x000000581919b224 */ /* 0x080fe400078e02ff */
[-C--:B------:R-:W-:Y:S01]  /*45a0*/  @!P2 IMAD R9, R26, R88.reuse, RZ ;  /* 0x000000581a09a224 */ /* 0x080fe200078e02ff */
[----:B------:R0:W-:Y:S01]  /*45b0*/  @!P4 STG.E.U8 desc[UR36][R4.64], R3 ;  /* 0x000000030400c986 */ /* 0x0001e2000c101124 */
[----:B------:R-:W-:Y:S01]  /*45c0*/  ISETP.LT.OR P4, PT, R19, 0x9, !P1 ;  /* 0x000000091300780c */ /* 0x000fe20004f81670 */
[----:B------:R-:W-:Y:S02]  /*45d0*/  @!P5 IMAD R27, R27, R88, RZ ;  /* 0x000000581b1bd224 */ /* 0x000fe400078e02ff */
[----:B------:R-:W-:Y:S01]  /*45e0*/  @!P3 STG.E.U8 desc[UR36][R4.64+0x1], R25 ;  /* 0x000001190400b986 */ /* 0x000fe2000c101124 */
[----:B------:R-:W-:-:S03]  /*45f0*/  ISETP.LT.OR P3, PT, R19, 0xa, !P1 ;  /* 0x0000000a1300780c */ /* 0x000fc60004f61670 */
[----:B------:R1:W-:Y:S01]  /*4600*/  @!P2 STG.E.U8 desc[UR36][R6.64], R9 ;  /* 0x000000090600a986 */ /* 0x0003e2000c101124 */
[----:B------:R-:W-:-:S03]  /*4610*/  ISETP.LT.OR P2, PT, R19, 0x9, !P0 ;  /* 0x000000091300780c */ /* 0x000fc60004741670 */
[----:B------:R-:W-:Y:S01]  /*4620*/  @!P5 STG.E.U8 desc[UR36][R6.64+0x1], R27 ;  /* 0x0000011b0600d986 */ /* 0x000fe2000c101124 */
[----:B------:R-:W-:Y:S01]  /*4630*/  ISETP.LT.OR P5, PT, R19, 0xa, !P0 ;  /* 0x0000000a1300780c */ /* 0x000fe200047a1670 */
[----:B------:R-:W-:-:S04]  /*4640*/  @!P4 IMAD R11, R28, R88, RZ ;  /* 0x000000581c0bc224 */ /* 0x000fc800078e02ff */
[-C--:B------:R-:W-:Y:S01]  /*4650*/  @!P3 IMAD R29, R29, R88.reuse, RZ ;  /* 0x000000581d1db224 */ /* 0x080fe200078e02ff */
[----:B------:R-:W-:Y:S01]  /*4660*/  @!P4 STG.E.U8 desc[UR36][R4.64+0x8], R11 ;  /* 0x0000080b0400c986 */ /* 0x000fe2000c101124 */
[C---:B------:R-:W-:Y:S02]  /*4670*/  ISETP.LT.OR P4, PT, R19.reuse, 0x11, !P1 ;  /* 0x000000111300780c */ /* 0x040fe40004f81670 */
[-C--:B0-----:R-:W-:Y:S01]  /*4680*/  @!P2 IMAD R3, R30, R88.reuse, RZ ;  /* 0x000000581e03a224 */ /* 0x081fe200078e02ff */
[----:B------:R-:W-:Y:S01]  /*4690*/  @!P3 STG.E.U8 desc[UR36][R4.64+0x9], R29 ;  /* 0x0000091d0400b986 */ /* 0x000fe2000c101124 */
[----:B------:R-:W-:Y:S02]  /*46a0*/  ISETP.LT.OR P3, PT, R19, 0x12, !P1 ;  /* 0x000000121300780c */ /* 0x000fe40004f61670 */
[----:B------:R-:W-:Y:S01]  /*46b0*/  @!P5 IMAD R31, R31, R88, RZ ;  /* 0x000000581f1fd224 */ /* 0x000fe200078e02ff */
[----:B------:R0:W-:Y:S01]  /*46c0*/  @!P2 STG.E.U8 desc[UR36][R6.64+0x8], R3 ;  /* 0x000008030600a986 */ /* 0x0001e2000c101124 */
[----:B------:R-:W-:-:S03]  /*46d0*/  ISETP.LT.OR P2, PT, R19, 0x11, !P0 ;  /* 0x000000111300780c */ /* 0x000fc60004741670 */
[----:B------:R-:W-:Y:S01]  /*46e0*/  @!P5 STG.E.U8 desc[UR36][R6.64+0x9], R31 ;  /* 0x0000091f0600d986 */ /* 0x000fe2000c101124 */
[----:B------:R-:W-:Y:S01]  /*46f0*/  ISETP.LT.OR P5, PT, R19, 0x12, !P0 ;  /* 0x000000121300780c */ /* 0x000fe200047a1670 */
[----:B-1----:R-:W-:-:S04]  /*4700*/  @!P4 IMAD R9, R32, R88, RZ ;  /* 0x000000582009c224 */ /* 0x002fc800078e02ff */
        /* <DEDUP_REMOVED lines=109> */
[----:B------:R1:W-:Y:S01]  /*4de0*/  @!P4 STG.E.U8 desc[UR36][R4.64+0x58], R11 ;  /* 0x0000580b0400c986 */ /* 0x0003e2000c101124 */
        /* <DEDUP_REMOVED lines=13> */
[-C--:B-1----:R-:W-:Y:S01]  /*4ec0*/  @!P2 IMAD R11, R74, R88.reuse, RZ ;  /* 0x000000584a0ba224 */ /* 0x082fe200078e02ff */
[----:B------:R-:W-:Y:S01]  /*4ed0*/  @!P3 STG.E.U8 desc[UR36][R4.64+0x61], R73 ;  /* 0x000061490400b986 */ /* 0x000fe2000c101124 */
[----:B------:R-:W-:Y:S02]  /*4ee0*/  ISETP.LT.OR P3, PT, R19, 0x6a, !P1 ;  /* 0x0000006a1300780c */ /* 0x000fe40004f61670 */
[----:B------:R-:W-:Y:S01]  /*4ef0*/  @!P5 IMAD R75, R75, R88, RZ ;  /* 0x000000584b4bd224 */ /* 0x000fe200078e02ff */
[----:B------:R1:W-:Y:S01]  /*4f00*/  @!P2 STG.E.U8 desc[UR36][R6.64+0x60], R11 ;  /* 0x0000600b0600a986 */ /* 0x0003e2000c101124 */
[----:B------:R-:W-:-:S03]  /*4f10*/  ISETP.LT.OR P2, PT, R19, 0x69, !P0 ;  /* 0x000000691300780c */ /* 0x000fc60004741670 */
[----:B------:R-:W-:Y:S01]  /*4f20*/  @!P5 STG.E.U8 desc[UR36][R6.64+0x61], R75 ;  /* 0x0000614b0600d986 */ /* 0x000fe2000c101124 */
[----:B------:R-:W-:Y:S01]  /*4f30*/  ISETP.LT.OR P5, PT, R19, 0x6a, !P0 ;  /* 0x0000006a1300780c */ /* 0x000fe200047a1670 */
[----:B0-----:R-:W-:-:S04]  /*4f40*/  @!P4 IMAD R3, R76, R88, RZ ;  /* 0x000000584c03c224 */ /* 0x001fc800078e02ff */
[-C--:B------:R-:W-:Y:S01]  /*4f50*/  @!P3 IMAD R77, R77, R88.reuse, RZ ;  /* 0x000000584d4db224 */ /* 0x080fe200078e02ff */
[----:B------:R0:W-:Y:S01]  /*4f60*/  @!P4 STG.E.U8 desc[UR36][R4.64+0x68], R3 ;  /* 0x000068030400c986 */ /* 0x0001e2000c101124 */
[C---:B------:R-:W-:Y:S02]  /*4f70*/  ISETP.LT.OR P4, PT, R19.reuse, 0x72, !P1 ;  /* 0x000000721300780c */ /* 0x040fe40004f81670 */
[-C--:B--2---:R-:W-:Y:S01]  /*4f80*/  @!P2 IMAD R9, R78, R88.reuse, RZ ;  /* 0x000000584e09a224 */ /* 0x084fe200078e02ff */
[----:B------:R-:W-:Y:S01]  /*4f90*/  @!P3 STG.E.U8 desc[UR36][R4.64+0x69], R77 ;  /* 0x0000694d0400b986 */ /* 0x000fe2000c101124 */
[----:B------:R-:W-:Y:S02]  /*4fa0*/  ISETP.LT.OR P3, PT, R19, 0x71, !P1 ;  /* 0x000000711300780c */ /* 0x000fe40004f61670 */
[----:B------:R-:W-:Y:S01]  /*4fb0*/  @!P5 IMAD R79, R79, R88, RZ ;  /* 0x000000584f4fd224 */ /* 0x000fe200078e02ff */
[----:B------:R-:W-:Y:S01]  /*4fc0*/  @!P2 STG.E.U8 desc[UR36][R6.64+0x68], R9 ;  /* 0x000068090600a986 */ /* 0x000fe2000c101124 */
[----:B------:R-:W-:-:S03]  /*4fd0*/  ISETP.LT.OR P2, PT, R19, 0x71, !P0 ;  /* 0x000000711300780c */ /* 0x000fc60004741670 */
[----:B------:R-:W-:Y:S01]  /*4fe0*/  @!P5 STG.E.U8 desc[UR36][R6.64+0x69], R79 ;  /* 0x0000694f0600d986 */ /* 0x000fe2000c101124 */
[----:B------:R-:W-:Y:S01]  /*4ff0*/  ISETP.LT.OR P5, PT, R19, 0x79, !P0 ;  /* 0x000000791300780c */ /* 0x000fe200047a1670 */
[----:B------:R-:W-:-:S04]  /*5000*/  @!P4 IMAD R81, R81, R88, RZ ;  /* 0x000000585151c224 */ /* 0x000fc800078e02ff */
[-C--:B-1----:R-:W-:Y:S01]  /*5010*/  @!P3 IMAD R11, R80, R88.reuse, RZ ;  /* 0x00000058500bb224 */ /* 0x082fe200078e02ff */
[----:B------:R-:W-:Y:S01]  /*5020*/  @!P4 STG.E.U8 desc[UR36][R4.64+0x71], R81 ;  /* 0x000071510400c986 */ /* 0x000fe2000c101124 */
[C---:B------:R-:W-:Y:S02]  /*5030*/  ISETP.LT.OR P4, PT, R19.reuse, 0x72, !P0 ;  /* 0x000000721300780c */ /* 0x040fe40004781670 */
[C---:B------:R-:W-:Y:S01]  /*5040*/  ISETP.LT.OR P0, PT, R19.reuse, 0x7a, !P0 ;  /* 0x0000007a1300780c */ /* 0x040fe20004701670 */
[----:B------:R1:W-:Y:S01]  /*5050*/  @!P3 STG.E.U8 desc[UR36][R4.64+0x70], R11 ;  /* 0x0000700b0400b986 */ /* 0x0003e2000c101124 */
[C---:B------:R-:W-:Y:S01]  /*5060*/  ISETP.LT.OR P3, PT, R19.reuse, 0x79, !P1 ;  /* 0x000000791300780c */ /* 0x040fe20004f61670 */
[----:B0-----:R-:W-:Y:S01]  /*5070*/  @!P2 IMAD R3, R82, R88, RZ ;  /* 0x000000585203a224 */ /* 0x001fe200078e02ff */
[----:B------:R-:W-:-:S04]  /*5080*/  ISETP.LT.OR P1, PT, R19, 0x7a, !P1 ;  /* 0x0000007a1300780c */ /* 0x000fc80004f21670 */
[----:B------:R2:W-:Y:S03]  /*5090*/  @!P2 STG.E.U8 desc[UR36][R6.64+0x70], R3 ;  /* 0x000070030600a986 */ /* 0x0005e6000c101124 */
[-C--:B------:R-:W-:Y:S02]  /*50a0*/  @!P4 IMAD R83, R83, R88.reuse, RZ ;  /* 0x000000585353c224 */ /* 0x080fe400078e02ff */
[-C--:B-1----:R-:W-:Y:S02]  /*50b0*/  @!P5 IMAD R11, R86, R88.reuse, RZ ;  /* 0x00000058560bd224 */ /* 0x082fe400078e02ff */
[-C--:B------:R-:W-:Y:S01]  /*50c0*/  @!P3 IMAD R9, R84, R88.reuse, RZ ;  /* 0x000000585409b224 */ /* 0x080fe200078e02ff */
[----:B------:R2:W-:Y:S01]  /*50d0*/  @!P4 STG.E.U8 desc[UR36][R6.64+0x71], R83 ;  /* 0x000071530600c986 */ /* 0x0005e2000c101124 */
[-C--:B------:R-:W-:Y:S02]  /*50e0*/  @!P1 IMAD R85, R85, R88.reuse, RZ ;  /* 0x0000005855559224 */ /* 0x080fe400078e02ff */
[----:B------:R-:W-:Y:S01]  /*50f0*/  @!P0 IMAD R87, R87, R88, RZ ;  /* 0x0000005857578224 */ /* 0x000fe200078e02ff */
[----:B------:R2:W-:Y:S04]  /*5100*/  @!P3 STG.E.U8 desc[UR36][R4.64+0x78], R9 ;  /* 0x000078090400b986 */ /* 0x0005e8000c101124 */
[----:B------:R2:W-:Y:S04]  /*5110*/  @!P1 STG.E.U8 desc[UR36][R4.64+0x79], R85 ;  /* 0x0000795504009986 */ /* 0x0005e8000c101124 */
[----:B------:R2:W-:Y:S04]  /*5120*/  @!P5 STG.E.U8 desc[UR36][R6.64+0x78], R11 ;  /* 0x0000780b0600d986 */ /* 0x0005e8000c101124 */
[----:B------:R2:W-:Y:S02]  /*5130*/  @!P0 STG.E.U8 desc[UR36][R6.64+0x79], R87 ;  /* 0x0000795706008986 */ /* 0x0005e4000c101124 */
.L_x_162:
[----:B------:R-:W-:Y:S05]  /*5140*/  BSYNC B0 ;  /* 0x0000000000007941 */ /* 0x000fea0003800000 */
.L_x_32:
[----:B0-2---:R-:W2:Y:S01]  /*5150*/  LDL.64 R4, [R1] ;  /* 0x0000000001047983 */ /* 0x005ea20000100a00 */
[----:B------:R-:W-:Y:S01]  /*5160*/  ULDC.64 UR4, c[0x0][0x650] ;  /* 0x0001940000047ab9 */ /* 0x000fe20000000a00 */
[----:B------:R-:W-:Y:S02]  /*5170*/  IMAD.U32 R0, RZ, RZ, UR44 ;  /* 0x0000002cff007e24 */ /* 0x000fe4000f8e00ff */
[----:B------:R-:W-:Y:S02]  /*5180*/  IMAD.MOV.U32 R22, RZ, RZ, -0x1 ;  /* 0xffffffffff167424 */ /* 0x000fe400078e00ff */
[----:B------:R0:W-:Y:S01]  /*5190*/  SYNCS.ARRIVE.TRANS64.A1T0 RZ, [R0+UR47], RZ ;  /* 0x000000ff00ff79a7 */ /* 0x0001e2000810002f */
[----:B------:R-:W-:Y:S02]  /*51a0*/  IMAD.MOV.U32 R19, RZ, RZ, -0x1 ;  /* 0xffffffffff137424 */ /* 0x000fe400078e00ff */
[----:B------:R-:W-:Y:S01]  /*51b0*/  IMAD.MOV.U32 R18, RZ, RZ, -0x1 ;  /* 0xffffffffff127424 */ /* 0x000fe200078e00ff */
[----:B0-----:R-:W-:-:S02]  /*51c0*/  PRMT R0, RZ, 0x7610, R0 ;  /* 0x00007610ff007816 */ /* 0x001fc40000000000 */
[----:B--2---:R-:W-:-:S05]  /*51d0*/  LEA R16, P0, R4, R16, 0x1 ;  /* 0x0000001004107211 */ /* 0x004fca00078008ff */
[----:B------:R-:W-:Y:S01]  /*51e0*/  IMAD.X R17, R96, 0x1, R17, P0 ;  /* 0x0000000160117824 */ /* 0x000fe200000e0611 */
[----:B------:R-:W-:-:S04]  /*51f0*/  ISETP.GE.U32.AND P0, PT, R16, UR4, PT ;  /* 0x0000000410007c0c */ /* 0x000fc8000bf06070 */
[----:B------:R-:W-:-:S13]  /*5200*/  ISETP.GE.U32.AND.EX P0, PT, R17, UR5, PT, P0 ;  /* 0x0000000511007c0c */ /* 0x000fda000bf06100 */
[----:B------:R-:W-:Y:S05]  /*5210*/  @P0 BRA `(.L_x_163) ;  /* 0x0000000400500947 */ /* 0x000fea0003800000 */
[----:B------:R-:W0:Y:S01]  /*5220*/  LDC.64 R10, c[0x0][0x628] ;  /* 0x00018a00ff0a7b82 */ /* 0x000e220000000a00 */
[----:B------:R-:W2:Y:S01]  /*5230*/  S2R R19, SR_CTAID.X ;  /* 0x0000000000137919 */ /* 0x000ea20000002500 */
[----:B------:R-:W-:Y:S02]  /*5240*/  IMAD.MOV.U32 R8, RZ, RZ, R16 ;  /* 0x000000ffff087224 */ /* 0x000fe400078e0010 */
[----:B------:R-:W-:Y:S01]  /*5250*/  IMAD.MOV.U32 R9, RZ, RZ, R17 ;  /* 0x000000ffff097224 */ /* 0x000fe200078e0011 */
[----:B------:R-:W3:Y:S03]  /*5260*/  S2R R20, SR_CTAID.Y ;  /* 0x0000000000147919 */ /* 0x000ee60000002600 */
[----:B------:R-:W1:Y:S08]  /*5270*/  LDC R0, c[0x0][0x630] ;  /* 0x00018c00ff007b82 */ /* 0x000e700000000800 */
[----:B------:R-:W1:Y:S01]  /*5280*/  LDC.64 R14, c[0x0][0x620] ;  /* 0x00018800ff0e7b82 */ /* 0x000e620000000a00 */
[----:B0-----:R-:W-:-:S04]  /*5290*/  ISETP.NE.U32.AND P0, PT, R10, RZ, PT ;  /* 0x000000ff0a00720c */ /* 0x001fc80003f05070 */
[----:B------:R-:W-:-:S13]  /*52a0*/  ISETP.NE.AND.EX P0, PT, R11, RZ, PT, P0 ;  /* 0x000000ff0b00720c */ /* 0x000fda0003f05300 */
[----:B-123--:R-:W-:Y:S05]  /*52b0*/  @!P0 BRA `(.L_x_164) ;  /* 0x0000000000288947 */ /* 0x00efea0003800000 */
[----:B------:R-:W0:Y:S02]  /*52c0*/  LDC R3, c[0x0][0x634] ;  /* 0x00018d00ff037b82 */ /* 0x000e240000000800 */
[----:B0-----:R-:W-:-:S05]  /*52d0*/  IADD3 R3, P0, R16, R3, RZ ;  /* 0x0000000310037210 */ /* 0x001fca0007f1e0ff */
[----:B------:R-:W-:-:S04]  /*52e0*/  IMAD.X R13, RZ, RZ, R17, P0 ;  /* 0x000000ffff0d7224 */ /* 0x000fc800000e0611 */
[----:B------:R-:W-:-:S04]  /*52f0*/  IMAD.WIDE.U32 R4, R13, R10, RZ ;  /* 0x0000000a0d047225 */ /* 0x000fc800078e00ff */
[----:B----4-:R-:W-:-:S04]  /*5300*/  IMAD.WIDE.U32 R6, P0, R3, R11, R4 ;  /* 0x0000000b03067225 */ /* 0x010fc80007800004 */
[----:B------:R-:W-:-:S04]  /*5310*/  IMAD.WIDE.U32 R4, R3, R10, RZ ;  /* 0x0000000a03047225 */ /* 0x000fc800078e00ff */
[----:B------:R-:W-:Y:S01]  /*5320*/  IMAD.X R9, RZ, RZ, RZ, P0 ;  /* 0x000000ffff097224 */ /* 0x000fe200000e06ff */
[----:B------:R-:W-:Y:S01]  /*5330*/  IADD3 RZ, P0, R5, R6, RZ ;  /* 0x0000000605ff7210 */ /* 0x000fe20007f1e0ff */
[----:B------:R-:W-:-:S04]  /*5340*/  IMAD.MOV.U32 R8, RZ, RZ, R7 ;  /* 0x000000ffff087224 */ /* 0x000fc800078e0007 */
[----:B------:R-:W-:-:S08]  /*5350*/  IMAD.WIDE.U32.X R8, R13, R11, R8, P0 ;  /* 0x0000000b0d087225 */ /* 0x000fd000000e0408 */
.L_x_164:
[-CC-:B------:R-:W-:Y:S01]  /*5360*/  SHF.R.U64 R18, R8, R0.reuse, R9.reuse ;  /* 0x0000000008127219 */ /* 0x180fe20000001209 */
[----:B------:R-:W0:Y:S01]  /*5370*/  LDC.64 R24, c[0x0][0x640] ;  /* 0x00019000ff187b82 */ /* 0x000e220000000a00 */
[----:B------:R-:W-:Y:S01]  /*5380*/  SHF.R.U32.HI R0, RZ, R0, R9 ;  /* 0x00000000ff007219 */ /* 0x000fe20000011609 */
[----:B------:R-:W-:Y:S01]  /*5390*/  ULDC UR4, c[0x0][0x150] ;  /* 0x0000540000047ab9 */ /* 0x000fe20000000800 */
[----:B------:R-:W-:Y:S02]  /*53a0*/  IADD3 R3, P0, RZ, -R18, RZ ;  /* 0x80000012ff037210 */ /* 0x000fe40007f1e0ff */
[----:B----4-:R-:W-:-:S03]  /*53b0*/  I2FP.F32.U32 R7, R19 ;  /* 0x0000001300077245 */ /* 0x010fc60000201000 */
[----:B------:R-:W1:Y:S01]  /*53c0*/  LDC R6, c[0x0][0x618] ;  /* 0x00018600ff067b82 */ /* 0x000e620000000800 */
[----:B------:R-:W-:Y:S02]  /*53d0*/  IMAD.X R5, RZ, RZ, ~R0, P0 ;  /* 0x000000ffff057224 */ /* 0x000fe400000e0e00 */
[----:B------:R-:W-:Y:S01]  /*53e0*/  FMUL R7, R7, UR4 ;  /* 0x0000000407077c20 */ /* 0x000fe20008400000 */
[----:B------:R-:W-:Y:S01]  /*53f0*/  ULDC UR4, c[0x0][0x154] ;  /* 0x0000550000047ab9 */ /* 0x000fe20000000800 */
[-C--:B------:R-:W-:Y:S02]  /*5400*/  IMAD R0, R5, R14.reuse, RZ ;  /* 0x0000000e05007224 */ /* 0x080fe400078e02ff */
[C---:B------:R-:W-:Y:S01]  /*5410*/  IMAD.WIDE.U32 R4, R3.reuse, R14, R16 ;  /* 0x0000000e03047225 */ /* 0x040fe200078e0010 */
[----:B------:R-:W2:Y:S01]  /*5420*/  LDC R8, c[0x0][0x608] ;  /* 0x00018200ff087b82 */ /* 0x000ea20000000800 */
[----:B------:R-:W3:Y:S02]  /*5430*/  F2I.U32.TRUNC.NTZ R7, R7 ;  /* 0x0000000700077305 */ /* 0x000ee4000020f000 */
[----:B------:R-:W-:-:S04]  /*5440*/  IMAD R3, R3, R15, R0 ;  /* 0x0000000f03037224 */ /* 0x000fc800078e0200 */
[----:B------:R-:W-:Y:S01]  /*5450*/  IMAD.IADD R3, R5, 0x1, R3 ;  /* 0x0000000105037824 */ /* 0x000fe200078e0203 */
[----:B------:R-:W4:Y:S01]  /*5460*/  LDC R22, c[0x0][0x658] ;  /* 0x00019600ff167b82 */ /* 0x000f220000000800 */
[----:B------:R-:W-:Y:S02]  /*5470*/  I2FP.F32.U32 R5, R20 ;  /* 0x0000001400057245 */ /* 0x000fe40000201000 */
[----:B0-----:R-:W-:-:S04]  /*5480*/  ISETP.NE.U32.AND P0, PT, R24, RZ, PT ;  /* 0x000000ff1800720c */ /* 0x001fc80003f05070 */
[----:B------:R-:W-:Y:S01]  /*5490*/  ISETP.NE.AND.EX P0, PT, R25, RZ, PT, P0 ;  /* 0x000000ff1900720c */ /* 0x000fe20003f05300 */
[----:B------:R-:W0:Y:S01]  /*54a0*/  LDC R0, c[0x0][0x144] ;  /* 0x00005100ff007b82 */ /* 0x000e220000000800 */
[-C--:B-1----:R-:W-:Y:S01]  /*54b0*/  SHF.R.U64 R10, R4, R6.reuse, R3 ;  /* 0x00000006040a7219 */ /* 0x082fe20000001203 */
[----:B---3--:R-:W-:Y:S01]  /*54c0*/  IMAD.MOV R7, RZ, RZ, -R7 ;  /* 0x000000ffff077224 */ /* 0x008fe200078e0a07 */
[----:B------:R-:W-:Y:S01]  /*54d0*/  SHF.R.U32.HI R3, RZ, R6, R3 ;  /* 0x00000006ff037219 */ /* 0x000fe20000011603 */
[----:B------:R-:W-:-:S04]  /*54e0*/  FMUL R6, R5, UR4 ;  /* 0x0000000405067c20 */ /* 0x000fc80008400000 */
[----:B------:R-:W1:Y:S01]  /*54f0*/  LDC R15, c[0x0][0x148] ;  /* 0x00005200ff0f7b82 */ /* 0x000e620000000800 */
[----:B------:R3:W0:Y:S01]  /*5500*/  F2I.U32.TRUNC.NTZ R14, R6 ;  /* 0x00000006000e7305 */ /* 0x000622000020f000 */
[-CC-:B--2---:R-:W-:Y:S02]  /*5510*/  SHF.R.U64 R12, R10, R8.reuse, R3.reuse ;  /* 0x000000080a0c7219 */ /* 0x184fe40000001203 */
[----:B------:R-:W-:-:S04]  /*5520*/  SHF.R.U32.HI R3, RZ, R8, R3 ;  /* 0x00000008ff037219 */ /* 0x000fc80000011603 */
[----:B------:R-:W2:Y:S01]  /*5530*/  LDC R21, c[0x0][0x600] ;  /* 0x00018000ff157b82 */ /* 0x000ea20000000800 */
[-CC-:B----4-:R-:W-:Y:S02]  /*5540*/  SHF.R.U64 R13, R12, R22.reuse, R3.reuse ;  /* 0x000000160c0d7219 */ /* 0x190fe40000001203 */
[----:B------:R-:W-:-:S03]  /*5550*/  SHF.R.U32.HI R5, RZ, R22, R3 ;  /* 0x00000016ff057219 */ /* 0x000fc60000011603 */
[----:B------:R-:W-:Y:S02]  /*5560*/  IMAD.MOV.U32 R4, RZ, RZ, R13 ;  /* 0x000000ffff047224 */ /* 0x000fe400078e000d */
[----:B------:R-:W4:Y:S01]  /*5570*/  LDC R26, c[0x0][0x648] ;  /* 0x00019200ff1a7b82 */ /* 0x000f220000000800 */
[----:B0-----:R-:W-:-:S07]  /*5580*/  IMAD R22, R0, R7, R19 ;  /* 0x0000000700167224 */ /* 0x001fce00078e0213 */
[----:B------:R-:W0:Y:S08]  /*5590*/  LDC R27, c[0x0][0x638] ;  /* 0x00018e00ff1b7b82 */ /* 0x000e300000000800 */
[----:B------:R-:W0:Y:S01]  /*55a0*/  LDC R28, c[0x0][0x610] ;  /* 0x00018400ff1c7b82 */ /* 0x000e220000000800 */
[----:B-1-3--:R-:W-:Y:S05]  /*55b0*/  @!P0 BRA `(.L_x_165) ;  /* 0x0000000000288947 */ /* 0x00afea0003800000 */
[----:B------:R-:W1:Y:S02]  /*55c0*/  LDC R0, c[0x0][0x64c] ;  /* 0x00019300ff007b82 */ /* 0x000e640000000800 */
[----:B-1----:R-:W-:-:S05]  /*55d0*/  IADD3 R3, P0, R13, R0, RZ ;  /* 0x000000000d037210 */ /* 0x002fca0007f1e0ff */
        /* <DEDUP_REMOVED lines=8> */
.L_x_165:
[----:B------:R-:W-:Y:S01]  /*5660*/  ISETP.NE.AND P0, PT, R2, 0x1, PT ;  /* 0x000000010200780c */ /* 0x000fe20003f05270 */
[----:B------:R-:W-:Y:S01]  /*5670*/  IMAD.MOV R14, RZ, RZ, -R14 ;  /* 0x000000ffff0e7224 */ /* 0x000fe200078e0a0e */
[----:B----4-:R-:W-:Y:S01]  /*5680*/  SHF.R.U64 R0, R4, R26, R5 ;  /* 0x0000001a04007219 */ /* 0x010fe20000001205 */
[----:B--2---:R-:W-:Y:S01]  /*5690*/  VIADD R5, R21, 0xffffffff ;  /* 0xffffffff15057836 */ /* 0x004fe20000000000 */
[----:B------:R-:W-:-:S03]  /*56a0*/  LOP3.LUT R3, R12, R97, RZ, 0xc0, !PT ;  /* 0x000000610c037212 */ /* 0x000fc600078ec0ff */
[----:B------:R-:W-:Y:S01]  /*56b0*/  IMAD.MOV R4, RZ, RZ, -R0 ;  /* 0x000000ffff047224 */ /* 0x000fe200078e0a00 */
[----:B------:R-:W-:Y:S01]  /*56c0*/  LOP3.LUT R5, R10, R5, RZ, 0xc0, !PT ;  /* 0x000000050a057212 */ /* 0x000fe200078ec0ff */
[----:B------:R-:W-:Y:S02]  /*56d0*/  IMAD R3, R94, R0, R3 ;  /* 0x000000005e037224 */ /* 0x000fe400078e0203 */
[----:B0-----:R-:W-:Y:S02]  /*56e0*/  IMAD R0, R4, R27, R13 ;  /* 0x0000001b04007224 */ /* 0x001fe400078e020d */
[----:B------:R-:W-:Y:S02]  /*56f0*/  @P0 IMAD R22, R15, R14, R20 ;  /* 0x0000000e0f160224 */ /* 0x000fe400078e0214 */
[----:B------:R-:W-:Y:S02]  /*5700*/  IMAD.MOV.U32 R4, RZ, RZ, 0x1 ;  /* 0x00000001ff047424 */ /* 0x000fe400078e00ff */
[----:B------:R-:W-:-:S02]  /*5710*/  IMAD R22, R3, R28, R22 ;  /* 0x0000001c03167224 */ /* 0x000fc400078e0216 */
[----:B------:R-:W-:Y:S01]  /*5720*/  IMAD R3, R0, R21, R5 ;  /* 0x0000001500037224 */ /* 0x000fe200078e0205 */
[----:B------:R-:W-:-:S04]  /*5730*/  PRMT R0, R4, 0x7610, R0 ;  /* 0x0000761004007816 */ /* 0x000fc80000000000 */
[----:B------:R-:W-:Y:S02]  /*5740*/  SEL R19, R3, R22, !P0 ;  /* 0x0000001603137207 */ /* 0x000fe40004000000 */
[----:B------:R-:W-:-:S07]  /*5750*/  SEL R22, R22, R3, !P0 ;  /* 0x0000000316167207 */ /* 0x000fce0004000000 */
.L_x_163:
[----:B------:R-:W-:Y:S02]  /*5760*/  LOP3.LUT P0, RZ, R0, 0xff, RZ, 0xc0, !PT ;  /* 0x000000ff00ff7812 */ /* 0x000fe4000780c0ff */
[----:B------:R-:W-:-:S11]  /*5770*/  LOP3.LUT R100, R100, 0x1, RZ, 0x3c, !PT ;  /* 0x0000000164647812 */ /* 0x000fd600078e3cff */
[----:B------:R-:W-:Y:S05]  /*5780*/  @P0 BRA `(.L_x_166) ;  /* 0xffffffbc008c0947 */ /* 0x000fea000383ffff */
[----:B------:R-:W-:Y:S05]  /*5790*/  EXIT ;  /* 0x000000000000794d */ /* 0x000fea0003800000 */
.L_x_13:
[----:B------:R-:W-:-:S08]  /*57a0*/  ISETP.NE.AND P0, PT, R14, RZ, PT ;  /* 0x000000ff0e00720c */ /* 0x000fd00003f05270 */
[----:B0-----:R-:W0:-:S00]  /*57b0*/  USETMAXREG.DEALLOC.CTAPOOL 0x28 ;  /* 0x00000028000079c8 */ /* 0x001e0000080e0500 */
[----:B------:R-:W-:Y:S05]  /*57c0*/  @P0 EXIT ;  /* 0x000000000000094d */ /* 0x000fea0003800000 */
[----:B0-----:R-:W-:Y:S01]  /*57d0*/  LOP3.LUT P0, RZ, R3, 0xff, RZ, 0xc0, !PT ;  /* 0x000000ff03ff7812 */ /* 0x001fe2000780c0ff */
[----:B------:R-:W-:Y:S02]  /*57e0*/  IMAD.MOV.U32 R3, RZ, RZ, 0x1 ;  /* 0x00000001ff037424 */ /* 0x000fe400078e00ff */
[----:B------:R-:W-:-:S10]  /*57f0*/  IMAD.MOV.U32 R8, RZ, RZ, RZ ;  /* 0x000000ffff087224 */ /* 0x000fd400078e00ff */
[----:B------:R-:W-:Y:S05]  /*5800*/  @!P0 BRA `(.L_x_167) ;  /* 0x0000000c00148947 */ /* 0x000fea0003800000 */
[----:B------:R-:W-:Y:S01]  /*5810*/  LOP3.LUT P0, RZ, R5, 0x1f, RZ, 0xc0, !PT ;  /* 0x0000001f05ff7812 */ /* 0x000fe2000780c0ff */
[----:B------:R-:W-:Y:S01]  /*5820*/  ULDC UR5, c[0x0][0x658] ;  /* 0x0001960000057ab9 */ /* 0x000fe20000000800 */
[----:B------:R-:W-:Y:S01]  /*5830*/  UMOV UR6, 0xffffffff ;  /* 0xffffffff00067882 */ /* 0x000fe20000000000 */
[----:B------:R-:W-:Y:S01]  /*5840*/  BSSY B0, `(.L_x_167) ;  /* 0x00000c1000007945 */ /* 0x000fe20003800000 */
[----:B------:R-:W-:Y:S01]  /*5850*/  USHF.L.U32 UR6, UR6, UR5, URZ ;  /* 0x0000000506067299 */ /* 0x000fe2000800063f */
[C---:B------:R-:W-:Y:S01]  /*5860*/  ISETP.NE.AND P2, PT, R4.reuse, RZ, PT ;  /* 0x000000ff0400720c */ /* 0x040fe20003f45270 */
[----:B------:R-:W-:Y:S01]  /*5870*/  IMAD.MOV.U32 R10, RZ, RZ, 0x1 ;  /* 0x00000001ff0a7424 */ /* 0x000fe200078e00ff */
[----:B------:R-:W-:Y:S01]  /*5880*/  ISETP.NE.OR P0, PT, R4, RZ, !P0 ;  /* 0x000000ff0400720c */ /* 0x000fe20004705670 */
[----:B------:R-:W-:Y:S01]  /*5890*/  IMAD.MOV.U32 R3, RZ, RZ, 0x1 ;  /* 0x00000001ff037424 */ /* 0x000fe200078e00ff */
[----:B------:R-:W-:Y:S01]  /*58a0*/  LOP3.LUT R9, R23, 0x2, RZ, 0xfc, !PT ;  /* 0x0000000217097812 */ /* 0x000fe200078efcff */
[----:B------:R-:W-:Y:S01]  /*58b0*/  IMAD.MOV.U32 R8, RZ, RZ, RZ ;  /* 0x000000ffff087224 */ /* 0x000fe200078e00ff */
[----:B------:R-:W-:Y:S01]  /*58c0*/  ULDC UR4, c[0x0][0x600] ;  /* 0x0001800000047ab9 */ /* 0x000fe20000000800 */
[----:B------:R-:W-:Y:S01]  /*58d0*/  UMOV UR7, 0x1 ;  /* 0x0000000100077882 */ /* 0x000fe20000000000 */
[----:B------:R-:W-:-:S02]  /*58e0*/  UIADD3 UR19, UR40, 0x1, URZ ;  /* 0x0000000128137890 */ /* 0x000fc4000fffe03f */
[----:B------:R-:W-:Y:S02]  /*58f0*/  UIADD3 UR15, UR4, -0x1, URZ ;  /* 0xffffffff040f7890 */ /* 0x000fe4000fffe03f */
[----:B------:R-:W-:Y:S02]  /*5900*/  USHF.L.U32 UR17, UR7, UR5, URZ ;  /* 0x0000000507117299 */ /* 0x000fe4000800063f */
[----:B------:R-:W-:Y:S01]  /*5910*/  ULOP3.LUT UR16, URZ, UR6, URZ, 0x33, !UPT ;  /* 0x000000063f107292 */ /* 0x000fe2000f8e333f */
[----:B------:R-:W-:-:S11]  /*5920*/  ULDC.64 UR20, c[0x0][0x198] ;  /* 0x0000660000147ab9 */ /* 0x000fd60000000a00 */
.L_x_179:
[----:B------:R-:W-:-:S03]  /*5930*/  UMOV UR4, 0xffffffff ;  /* 0xffffffff00047882 */ /* 0x000fc60000000000 */
[----:B------:R-:W-:Y:S05]  /*5940*/  BRA.DIV UR4, `(.L_x_168) ;  /* 0x00000012044c7947 */ /* 0x000fea000b800000 */
[----:B------:R-:W-:-:S13]  /*5950*/  ELECT P6, URZ, PT ;  /* 0x00000000003f782f */ /* 0x000fda00038c0000 */
.L_x_195:
[----:B------:R-:W0:Y:S01]  /*5960*/  LDC R4, c[0x0][0x28c] ;  /* 0x0000a300ff047b82 */ /* 0x000e220000000800 */
[----:B------:R-:W-:Y:S01]  /*5970*/  BSSY B1, `(.L_x_169) ;  /* 0x0000037000017945 */ /* 0x000fe20003800000 */
[----:B0-----:R-:W-:-:S13]  /*5980*/  ISETP.LT.OR P6, PT, R4, 0x1, !P6 ;  /* 0x000000010400780c */ /* 0x001fda00077c1670 */
[----:B------:R-:W-:Y:S05]  /*5990*/  @P6 BRA `(.L_x_170) ;  /* 0x0000000000d06947 */ /* 0x000fea0003800000 */
[----:B------:R-:W-:Y:S02]  /*59a0*/  IMAD.SHL.U32 R19, R19, 0x80, RZ ;  /* 0x0000008013137824 */ /* 0x000fe400078e00ff */
[----:B------:R-:W-:Y:S02]  /*59b0*/  IMAD.SHL.U32 R22, R22, 0x40, RZ ;  /* 0x0000004016167824 */ /* 0x000fe400078e00ff */
[----:B------:R-:W-:Y:S02]  /*59c0*/  IMAD.MOV.U32 R13, RZ, RZ, RZ ;  /* 0x000000ffff0d7224 */ /* 0x000fe400078e00ff */
[----:B------:R-:W-:Y:S02]  /*59d0*/  IMAD.U32 R14, RZ, RZ, UR19 ;  /* 0x00000013ff0e7e24 */ /* 0x000fe4000f8e00ff */
[----:B------:R-:W-:Y:S02]  /*59e0*/  IMAD.MOV.U32 R4, RZ, RZ, R3 ;  /* 0x000000ffff047224 */ /* 0x000fe400078e0003 */
[----:B------:R-:W-:-:S07]  /*59f0*/  IMAD.MOV.U32 R5, RZ, RZ, R8 ;  /* 0x000000ffff057224 */ /* 0x000fce00078e0008 */
.L_x_174:
[----:B------:R-:W0:Y:S01]  /*5a00*/  S2R R7, SR_CgaCtaId ;  /* 0x0000000000077919 */ /* 0x000e220000008800 */
[----:B------:R-:W-:-:S04]  /*5a10*/  MOV R6, 0x400 ;  /* 0x0000040000067802 */ /* 0x000fc80000000f00 */
[----:B0-----:R-:W-:Y:S02]  /*5a20*/  LEA R12, R7, R6, 0x18 ;  /* 0x00000006070c7211 */ /* 0x001fe400078ec0ff */
[----:B------:R-:W-:Y:S01]  /*5a30*/  SHF.L.U32 R6, R4, 0x1f, RZ ;  /* 0x0000001f04067819 */ /* 0x000fe200000006ff */
[----:B------:R-:W0:Y:S02]  /*5a40*/  @!P2 LDC R7, c[0x0][0x500] ;  /* 0x00014000ff07ab82 */ /* 0x000e240000000800 */
[----:B------:R-:W-:-:S04]  /*5a50*/  IMAD R11, R5, 0x8, R12 ;  /* 0x00000008050b7824 */ /* 0x000fc800078e020c */
[----:B------:R-:W1:Y:S02]  /*5a60*/  SYNCS.PHASECHK.TRANS64.TRYWAIT P1, [R11+URZ+0x38], R6 ;  /* 0x000038060b0075a7 */ /* 0x000e64000802017f */
[----:B-1----:R-:W-:Y:S05]  /*5a70*/  @!P1 BRA `(.L_x_171) ;  /* 0x0000001000209947 */ /* 0x002fea0003800000 */
.L_x_196:
[----:B-1----:R-:W-:Y:S01]  /*5a80*/  PRMT R6, R9, 0x9910, RZ ;  /* 0x0000991009067816 */ /* 0x002fe200000000ff */
[----:B0-----:R0:W-:Y:S03]  /*5a90*/  @!P2 SYNCS.ARRIVE.TRANS64 RZ, [R11+URZ], R7 ;  /* 0x000000070bffa9a7 */ /* 0x0011e6000800003f */
[----:B------:R-:W-:-:S13]  /*5aa0*/  ISETP.NE.AND P1, PT, R6, 0x2, PT ;  /* 0x000000020600780c */ /* 0x000fda0003f25270 */
[----:B0-----:R-:W-:Y:S05]  /*5ab0*/  @P1 BRA `(.L_x_172) ;  /* 0x0000000000041947 */ /* 0x001fea0003800000 */
[----:B------:R-:W-:Y:S01]  /*5ac0*/  BPT.TRAP 0x1 ;  /* 0x000000040000795c */ /* 0x000fe20000300000 */
.L_x_172:
[----:B------:R-:W-:Y:S05]  /*5ad0*/  @P0 BRA `(.L_x_173) ;  /* 0x0000000000040947 */ /* 0x000fea0003800000 */
[----:B------:R-:W-:Y:S01]  /*5ae0*/  BPT.TRAP 0x1 ;  /* 0x000000040000795c */ /* 0x000fe20000300000 */
.L_x_173:
[--C-:B------:R-:W-:Y:S01]  /*5af0*/  IMAD R6, R5, 0x800, R12.reuse ;  /* 0x0000080005067824 */ /* 0x100fe200078e020c */
[----:B------:R-:W-:Y:S01]  /*5b00*/  R2UR UR9, R11 ;  /* 0x000000000b0972ca */ /* 0x000fe200000e0000 */
[C---:B------:R-:W-:Y:S01]  /*5b10*/  IMAD R12, R5.reuse, 0x1000, R12 ;  /* 0x00001000050c7824 */ /* 0x040fe200078e020c */
[----:B------:R-:W-:Y:S01]  /*5b20*/  UIADD3 UR4, UP0, UR20, 0xf0, URZ ;  /* 0x000000f014047890 */ /* 0x000fe2000ff1e03f */
[----:B------:R-:W-:Y:S01]  /*5b30*/  VIADD R14, R14, 0xffffffff ;  /* 0xffffffff0e0e7836 */ /* 0x000fe20000000000 */
[----:B------:R-:W-:Y:S01]  /*5b40*/  R2UR UR5, R6 ;  /* 0x00000000060572ca */ /* 0x000fe200000e0000 */
[----:B------:R-:W-:Y:S01]  /*5b50*/  UIADD3 UR22, UP1, UR20, 0x1f0, URZ ;  /* 0x000001f014167890 */ /* 0x000fe2000ff3e03f */
[----:B------:R-:W-:Y:S01]  /*5b60*/  R2UR UR8, R12 ;  /* 0x000000000c0872ca */ /* 0x000fe200000e0000 */
[----:B------:R-:W-:Y:S01]  /*5b70*/  VIADD R5, R5, 0x1 ;  /* 0x0000000105057836 */ /* 0x000fe20000000000 */
[----:B------:R-:W-:Y:S01]  /*5b80*/  R2UR UR11, R22 ;  /* 0x00000000160b72ca */ /* 0x000fe200000e0000 */
[----:B------:R-:W-:Y:S01]  /*5b90*/  UIADD3.X UR23, URZ, UR21, URZ, UP1, !UPT ;  /* 0x000000153f177290 */ /* 0x000fe20008ffe43f */
[----:B------:R-:W-:Y:S01]  /*5ba0*/  R2UR UR10, R13 ;  /* 0x000000000d0a72ca */ /* 0x000fe200000e0000 */
[----:B------:R-:W-:Y:S01]  /*5bb0*/  UMOV UR6, 0x0 ;  /* 0x0000000000067882 */ /* 0x000fe20000000000 */
[----:B------:R-:W-:Y:S01]  /*5bc0*/  R2UR UR12, R18 ;  /* 0x00000000120c72ca */ /* 0x000fe200000e0000 */
[----:B------:R-:W-:Y:S01]  /*5bd0*/  UMOV UR7, 0x10000000 ;  /* 0x1000000000077882 */ /* 0x000fe20000000000 */
[----:B------:R-:W-:Y:S01]  /*5be0*/  R2UR UR18, R19 ;  /* 0x00000000131272ca */ /* 0x000fe200000e0000 */
[----:B------:R-:W-:Y:S01]  /*5bf0*/  VIADD R13, R13, 0x20 ;  /* 0x000000200d0d7836 */ /* 0x000fe20000000000 */
[----:B------:R-:W-:Y:S01]  /*5c00*/  ISETP.GT.AND P3, PT, R14, 0x1, PT ;  /* 0x000000010e00780c */ /* 0x000fe20003f64270 */
[----:B------:R-:W-:Y:S01]  /*5c10*/  UIADD3 UR13, UR5, 0x180, URZ ;  /* 0x00000180050d7890 */ /* 0x000fe2000fffe03f */
[----:B------:R-:W-:Y:S01]  /*5c20*/  ISETP.NE.AND P1, PT, R5, 0x7, PT ;  /* 0x000000070500780c */ /* 0x000fe20003f25270 */
[----:B------:R-:W-:-:S02]  /*5c30*/  UIADD3.X UR5, URZ, UR21, URZ, UP0, !UPT ;  /* 0x000000153f057290 */ /* 0x000fc400087fe43f */
[----:B------:R-:W-:Y:S01]  /*5c40*/  UIADD3 UR14, UR8, 0x3980, URZ ;  /* 0x00003980080e7890 */ /* 0x000fe2000fffe03f */
[----:B------:R-:W-:Y:S02]  /*5c50*/  SEL R7, RZ, 0x1, P1 ;  /* 0x00000001ff077807 */ /* 0x000fe40000800000 */
[----:B------:R-:W-:Y:S01]  /*5c60*/  UMOV UR8, UR13 ;  /* 0x0000000d00087c82 */ /* 0x000fe20008000000 */
[----:B------:R-:W-:Y:S02]  /*5c70*/  SEL R5, R5, RZ, P1 ;  /* 0x000000ff05057207 */ /* 0x000fe40000800000 */
[----:B------:R-:W-:Y:S01]  /*5c80*/  LOP3.LUT R4, R4, R7, RZ, 0x3c, !PT ;  /* 0x0000000704047212 */ /* 0x000fe200078e3cff */
[----:B------:R0:W-:Y:S02]  /*5c90*/  UTMALDG.3D [UR8], [UR4], desc[UR6] ;  /* 0x00000608040075b4 */ /* 0x0001e40008011000 */
[----:B0-----:R-:W-:Y:S01]  /*5ca0*/  UMOV UR8, UR14 ;  /* 0x0000000e00087c82 */ /* 0x001fe20008000000 */
[----:B------:R-:W-:-:S02]  /*5cb0*/  UMOV UR11, UR18 ;  /* 0x00000012000b7c82 */ /* 0x000fc40008000000 */
[----:B------:R0:W-:Y:S02]  /*5cc0*/  UTMALDG.3D [UR8], [UR22], desc[UR6] ;  /* 0x00000608160075b4 */ /* 0x0001e40008011000 */
[----:B0-----:R-:W-:Y:S05]  /*5cd0*/  @P3 BRA `(.L_x_174) ;  /* 0xfffffffc00483947 */ /* 0x001fea000383ffff */
.L_x_170:
[----:B------:R-:W-:Y:S05]  /*5ce0*/  BSYNC B1 ;  /* 0x0000000000017941 */ /* 0x000fea0003800000 */
.L_x_169:
[----:B------:R-:W2:Y:S01]  /*5cf0*/  LDL.64 R20, [R1] ;  /* 0x0000000001147983 */ /* 0x000ea20000100a00 */
[----:B------:R-:W-:Y:S01]  /*5d00*/  LOP3.LUT P4, RZ, R10, 0xff, RZ, 0xc0, !PT ;  /* 0x000000ff0aff7812 */ /* 0x000fe2000788c0ff */
[----:B------:R-:W-:Y:S01]  /*5d10*/  VIADD R11, R8, UR40 ;  /* 0x00000028080b7c36 */ /* 0x000fe20008000000 */
[----:B------:R-:W-:Y:S01]  /*5d20*/  ULDC.64 UR4, c[0x0][0x650] ;  /* 0x0001940000047ab9 */ /* 0x000fe20000000a00 */
[----:B------:R-:W-:Y:S01]  /*5d30*/  IMAD.U32 R8, RZ, RZ, UR40 ;  /* 0x00000028ff087e24 */ /* 0x000fe2000f8e00ff */
[----:B------:R-:W-:Y:S01]  /*5d40*/  UISETP.GE.U32.AND UP0, UPT, UR40, 0x7, UPT ;  /* 0x000000072800788c */ /* 0x000fe2000bf06070 */
[C---:B------:R-:W-:Y:S01]  /*5d50*/  IMAD.WIDE.U32 R4, R11.reuse, 0x24924925, RZ ;  /* 0x249249250b047825 */ /* 0x040fe200078e00ff */
[----:B------:R-:W-:Y:S01]  /*5d60*/  ISETP.GT.U32.AND P1, PT, R11, 0x6, PT ;  /* 0x000000060b00780c */ /* 0x000fe20003f24070 */
[----:B------:R-:W-:Y:S01]  /*5d70*/  BSSY B1, `(.L_x_175) ;  /* 0x000006b000017945 */ /* 0x000fe20003800000 */
[----:B------:R-:W-:Y:S01]  /*5d80*/  PRMT R10, RZ, 0x7610, R10 ;  /* 0x00007610ff0a7816 */ /* 0x000fe2000000000a */
[----:B------:R-:W-:Y:S01]  /*5d90*/  IMAD.MOV.U32 R22, RZ, RZ, -0x1 ;  /* 0xffffffffff167424 */ /* 0x000fe200078e00ff */
[----:B------:R-:W-:Y:S01]  /*5da0*/  ISETP.LT.U32.AND P1, PT, R8, 0x7, P1 ;  /* 0x000000070800780c */ /* 0x000fe20000f21070 */
[----:B------:R-:W-:Y:S01]  /*5db0*/  IMAD.MOV.U32 R19, RZ, RZ, -0x1 ;  /* 0xffffffffff137424 */ /* 0x000fe200078e00ff */
[----:B------:R-:W-:Y:S01]  /*5dc0*/  PLOP3.LUT P3, PT, PT, PT, UP0, 0x80, 0x0 ;  /* 0x000000000000781c */ /* 0x000fe20003f6f008 */
[----:B------:R-:W0:Y:S01]  /*5dd0*/  @P4 S2R R7, SR_CgaCtaId ;  /* 0x0000000000074919 */ /* 0x000e220000008800 */
[----:B------:R-:W-:Y:S01]  /*5de0*/  SEL R4, RZ, 0x1, !P1 ;  /* 0x00000001ff047807 */ /* 0x000fe20004800000 */
[----:B------:R-:W-:Y:S01]  /*5df0*/  IMAD.MOV.U32 R18, RZ, RZ, -0x1 ;  /* 0xffffffffff127424 */ /* 0x000fe200078e00ff */
[----:B------:R-:W-:-:S02]  /*5e00*/  @P4 MOV R6, 0x400 ;  /* 0x0000040000064802 */ /* 0x000fc40000000f00 */
[----:B------:R-:W-:Y:S02]  /*5e10*/  LOP3.LUT R3, R3, R4, RZ, 0x3c, !PT ;  /* 0x0000000403037212 */ /* 0x000fe400078e3cff */
[----:B------:R-:W-:Y:S02]  /*5e20*/  PRMT R4, RZ, 0x7610, R4 ;  /* 0x00007610ff047816 */ /* 0x000fe40000000004 */
[----:B0-----:R-:W-:Y:S01]  /*5e30*/  @P4 LEA R6, R7, R6, 0x18 ;  /* 0x0000000607064211 */ /* 0x001fe200078ec0ff */
[----:B------:R-:W-:-:S03]  /*5e40*/  IMAD.IADD R7, R11, 0x1, -R5 ;  /* 0x000000010b077824 */ /* 0x000fc600078e0a05 */
[----:B------:R0:W-:Y:S02]  /*5e50*/  @P4 SYNCS.ARRIVE.TRANS64.A1T0 RZ, [R6+URZ+0xa8], RZ ;  /* 0x0000a8ff06ff49a7 */ /* 0x0001e4000810003f */
[----:B------:R-:W-:-:S04]  /*5e60*/  LEA.HI R7, R7, R5, RZ, 0x1f ;  /* 0x0000000507077211 */ /* 0x000fc800078ff8ff */
[----:B------:R-:W-:-:S04]  /*5e70*/  SHF.R.U32.HI R8, RZ, 0x2, R7 ;  /* 0x00000002ff087819 */ /* 0x000fc80000011607 */
[----:B------:R-:W-:Y:S01]  /*5e80*/  @P3 LOP3.LUT R3, R3, 0x1, R8, 0x78, !PT ;  /* 0x0000000103033812 */ /* 0x000fe200078e7808 */
[----:B------:R-:W-:Y:S01]  /*5e90*/  IMAD R8, R8, -0x7, R11 ;  /* 0xfffffff908087824 */ /* 0x000fe200078e020b */
[----:B--2---:R-:W-:-:S05]  /*5ea0*/  IADD3 R16, P1, R16, R20, RZ ;  /* 0x0000001410107210 */ /* 0x004fca0007f3e0ff */
[----:B------:R-:W-:Y:S01]  /*5eb0*/  IMAD.X R17, R17, 0x1, R0, P1 ;  /* 0x0000000111117824 */ /* 0x000fe200008e0600 */
[----:B------:R-:W-:-:S04]  /*5ec0*/  ISETP.GE.U32.AND P1, PT, R16, UR4, PT ;  /* 0x0000000410007c0c */ /* 0x000fc8000bf26070 */
[----:B------:R-:W-:-:S13]  /*5ed0*/  ISETP.GE.U32.AND.EX P1, PT, R17, UR5, PT, P1 ;  /* 0x0000000511007c0c */ /* 0x000fda000bf26110 */
[----:B0-----:R-:W-:Y:S05]  /*5ee0*/  @P1 BRA `(.L_x_176) ;  /* 0x00000004004c1947 */ /* 0x001fea0003800000 */
[----:B------:R-:W0:Y:S01]  /*5ef0*/  S2R R12, SR_CTAID.X ;  /* 0x00000000000c7919 */ /* 0x000e220000002500 */
[----:B------:R-:W-:Y:S01]  /*5f00*/  ULDC.64 UR4, c[0x0][0x628] ;  /* 0x00018a0000047ab9 */ /* 0x000fe20000000a00 */
[----:B------:R-:W1:Y:S01]  /*5f10*/  LDC R13, c[0x0][0x144] ;  /* 0x00005100ff0d7b82 */ /* 0x000e620000000800 */
[----:B------:R-:W-:Y:S01]  /*5f20*/  ISETP.NE.U32.AND P1, PT, RZ, UR4, PT ;  /* 0x00000004ff007c0c */ /* 0x000fe2000bf25070 */
[----:B------:R-:W2:Y:S01]  /*5f30*/  S2R R11, SR_CTAID.Y ;  /* 0x00000000000b7919 */ /* 0x000ea20000002600 */
[----:B------:R-:W-:Y:S01]  /*5f40*/  ULDC UR6, c[0x0][0x150] ;  /* 0x0000540000067ab9 */ /* 0x000fe20000000800 */
[----:B------:R-:W-:Y:S01]  /*5f50*/  ULDC UR7, c[0x0][0x630] ;  /* 0x00018c0000077ab9 */ /* 0x000fe20000000800 */
[----:B------:R-:W-:Y:S01]  /*5f60*/  ISETP.NE.AND.EX P1, PT, RZ, UR5, PT, P1 ;  /* 0x00000005ff007c0c */ /* 0x000fe2000bf25310 */
[----:B------:R-:W-:Y:S01]  /*5f70*/  IMAD.MOV.U32 R4, RZ, RZ, R16 ;  /* 0x000000ffff047224 */ /* 0x000fe200078e0010 */
[----:B0-----:R-:W-:-:S05]  /*5f80*/  I2FP.F32.U32 R5, R12 ;  /* 0x0000000c00057245 */ /* 0x001fca0000201000 */
[----:B------:R-:W-:Y:S01]  /*5f90*/  FMUL R14, R5, UR6 ;  /* 0x00000006050e7c20 */ /* 0x000fe20008400000 */
[----:B------:R-:W-:-:S05]  /*5fa0*/  IMAD.MOV.U32 R5, RZ, RZ, R17 ;  /* 0x000000ffff057224 */ /* 0x000fca00078e0011 */
[----:B--2---:R-:W-:Y:S05]  /*5fb0*/  @!P1 BRA `(.L_x_177) ;  /* 0x0000000000289947 */ /* 0x004fea0003800000 */
[----:B------:R-:W-:Y:S02]  /*5fc0*/  ULDC UR6, c[0x0][0x634] ;  /* 0x00018d0000067ab9 */ /* 0x000fe40000000800 */
[----:B------:R-:W-:-:S05]  /*5fd0*/  IADD3 R5, P1, R16, UR6, RZ ;  /* 0x0000000610057c10 */ /* 0x000fca000ff3e0ff */
[----:B------:R-:W-:-:S04]  /*5fe0*/  IMAD.X R15, RZ, RZ, R17, P1 ;  /* 0x000000ffff0f7224 */ /* 0x000fc800008e0611 */
[----:B------:R-:W-:-:S04]  /*5ff0*/  IMAD.WIDE.U32 R6, R15, UR4, RZ ;  /* 0x000000040f067c25 */ /* 0x000fc8000f8e00ff */
[----:B------:R-:W-:-:S04]  /*6000*/  IMAD.WIDE.U32 R6, P1, R5, UR5, R6 ;  /* 0x0000000505067c25 */ /* 0x000fc8000f820006 */
[----:B------:R-:W-:-:S04]  /*6010*/  IMAD.WIDE.U32 R4, R5, UR4, RZ ;  /* 0x0000000405047c25 */ /* 0x000fc8000f8e00ff */
[----:B------:R-:W-:Y:S01]  /*6020*/  IMAD.MOV.U32 R4, RZ, RZ, R7 ;  /* 0x000000ffff047224 */ /* 0x000fe200078e0007 */
[----:B------:R-:W-:Y:S01]  /*6030*/  IADD3 RZ, P3, R5, R6, RZ ;  /* 0x0000000605ff7210 */ /* 0x000fe20007f7e0ff */
[----:B------:R-:W-:-:S04]  /*6040*/  IMAD.X R5, RZ, RZ, RZ, P1 ;  /* 0x000000ffff057224 */ /* 0x000fc800008e06ff */
[----:B------:R-:W-:-:S08]  /*6050*/  IMAD.WIDE.U32.X R4, R15, UR5, R4, P3 ;  /* 0x000000050f047c25 */ /* 0x000fd000098e0404 */
.L_x_177:
[--C-:B------:R-:W-:Y:S01]  /*6060*/  SHF.R.U64 R18, R4, UR7, R5.reuse ;  /* 0x0000000704127c19 */ /* 0x100fe20008001205 */
[----:B------:R-:W0:Y:S01]  /*6070*/  F2I.U32.TRUNC.NTZ R14, R14 ;  /* 0x0000000e000e7305 */ /* 0x000e22000020f000 */
[----:B------:R-:W-:Y:S01]  /*6080*/  SHF.R.U32.HI R4, RZ, UR7, R5 ;  /* 0x00000007ff047c19 */ /* 0x000fe20008011605 */
[----:B------:R-:W-:Y:S01]  /*6090*/  ULDC.64 UR4, c[0x0][0x620] ;  /* 0x0001880000047ab9 */ /* 0x000fe20000000a00 */
[----:B------:R-:W-:Y:S01]  /*60a0*/  IADD3 R7, P1, RZ, -R18, RZ ;  /* 0x80000012ff077210 */ /* 0x000fe20007f3e0ff */
[----:B------:R-:W-:Y:S01]  /*60b0*/  ULDC.64 UR6, c[0x0][0x640] ;  /* 0x0001900000067ab9 */ /* 0x000fe20000000a00 */
[----:B------:R-:W2:Y:S03]  /*60c0*/  LDC R20, c[0x0][0x148] ;  /* 0x00005200ff147b82 */ /* 0x000ea60000000800 */
[----:B------:R-:W-:Y:S01]  /*60d0*/  IMAD.X R4, RZ, RZ, ~R4, P1 ;  /* 0x000000ffff047224 */ /* 0x000fe200008e0e04 */
[----:B------:R-:W-:-:S03]  /*60e0*/  ISETP.NE.U32.AND P1, PT, RZ, UR6, PT ;  /* 0x00000006ff007c0c */ /* 0x000fc6000bf25070 */
[----:B------:R-:W-:Y:S01]  /*60f0*/  IMAD R6, R4, UR4, RZ ;  /* 0x0000000404067c24 */ /* 0x000fe2000f8e02ff */
[----:B------:R-:W-:Y:S01]  /*6100*/  ISETP.NE.AND.EX P1, PT, RZ, UR7, PT, P1 ;  /* 0x00000007ff007c0c */ /* 0x000fe2000bf25310 */
[----:B------:R-:W-:Y:S01]  /*6110*/  IMAD.WIDE.U32 R4, R7, UR4, R16 ;  /* 0x0000000407047c25 */ /* 0x000fe2000f8e0010 */
[----:B------:R-:W-:-:S03]  /*6120*/  ULDC UR4, c[0x0][0x618] ;  /* 0x0001860000047ab9 */ /* 0x000fc60000000800 */
[----:B------:R-:W-:Y:S01]  /*6130*/  IMAD R7, R7, UR5, R6 ;  /* 0x0000000507077c24 */ /* 0x000fe2000f8e0206 */
[----:B------:R-:W-:Y:S01]  /*6140*/  ULDC UR5, c[0x0][0x154] ;  /* 0x0000550000057ab9 */ /* 0x000fe20000000800 */
[----:B0-----:R-:W-:Y:S02]  /*6150*/  IMAD.MOV R6, RZ, RZ, -R14 ;  /* 0x000000ffff067224 */ /* 0x001fe400078e0a0e */
[----:B------:R-:W-:Y:S02]  /*6160*/  IMAD.IADD R5, R5, 0x1, R7 ;  /* 0x0000000105057824 */ /* 0x000fe400078e0207 */
[----:B-1----:R-:W-:Y:S01]  /*6170*/  IMAD R12, R13, R6, R12 ;  /* 0x000000060d0c7224 */ /* 0x002fe200078e020c */
[----:B------:R-:W-:Y:S02]  /*6180*/  I2FP.F32.U32 R6, R11 ;  /* 0x0000000b00067245 */ /* 0x000fe40000201000 */
[--C-:B------:R-:W-:Y:S02]  /*6190*/  SHF.R.U64 R13, R4, UR4, R5.reuse ;  /* 0x00000004040d7c19 */ /* 0x100fe40008001205 */
[----:B------:R-:W-:Y:S01]  /*61a0*/  SHF.R.U32.HI R4, RZ, UR4, R5 ;  /* 0x00000004ff047c19 */ /* 0x000fe20008011605 */
[----:B------:R-:W-:Y:S01]  /*61b0*/  FMUL R6, R6, UR5 ;  /* 0x0000000506067c20 */ /* 0x000fe20008400000 */
[----:B------:R-:W-:-:S02]  /*61c0*/  ULDC UR4, c[0x0][0x608] ;  /* 0x0001820000047ab9 */ /* 0x000fc40000000800 */
[--C-:B------:R-:W-:Y:S01]  /*61d0*/  SHF.R.U64 R15, R13, UR4, R4.reuse ;  /* 0x000000040d0f7c19 */ /* 0x100fe20008001204 */
[----:B------:R0:W1:Y:S01]  /*61e0*/  F2I.U32.TRUNC.NTZ R21, R6 ;  /* 0x0000000600157305 */ /* 0x000062000020f000 */
[----:B------:R-:W-:Y:S01]  /*61f0*/  SHF.R.U32.HI R4, RZ, UR4, R4 ;  /* 0x00000004ff047c19 */ /* 0x000fe20008011604 */
[----:B------:R-:W-:-:S03]  /*6200*/  ULDC UR4, c[0x0][0x658] ;  /* 0x0001960000047ab9 */ /* 0x000fc60000000800 */
[--C-:B------:R-:W-:Y:S02]  /*6210*/  SHF.R.U64 R14, R15, UR4, R4.reuse ;  /* 0x000000040f0e7c19 */ /* 0x100fe40008001204 */
[----:B------:R-:W-:-:S03]  /*6220*/  SHF.R.U32.HI R19, RZ, UR4, R4 ;  /* 0x00000004ff137c19 */ /* 0x000fc60008011604 */
[----:B------:R-:W-:Y:S02]  /*6230*/  IMAD.MOV.U32 R4, RZ, RZ, R14 ;  /* 0x000000ffff047224 */ /* 0x000fe400078e000e */
[----:B------:R-:W-:Y:S01]  /*6240*/  IMAD.MOV.U32 R5, RZ, RZ, R19 ;  /* 0x000000ffff057224 */ /* 0x000fe200078e0013 */
[----:B0-----:R-:W-:Y:S06]  /*6250*/  @!P1 BRA `(.L_x_178) ;  /* 0x0000000000289947 */ /* 0x001fec0003800000 */
        /* <DEDUP_REMOVED lines=10> */
.L_x_178:
[----:B------:R-:W-:Y:S01]  /*6300*/  ISETP.NE.AND P1, PT, R2, 0x1, PT ;  /* 0x000000010200780c */ /* 0x000fe20003f25270 */
[----:B------:R-:W-:Y:S01]  /*6310*/  ULDC UR4, c[0x0][0x648] ;  /* 0x0001920000047ab9 */ /* 0x000fe20000000800 */
[----:B------:R-:W-:Y:S01]  /*6320*/  LOP3.LUT R15, R15, UR16, RZ, 0xc0, !PT ;  /* 0x000000100f0f7c12 */ /* 0x000fe2000f8ec0ff */
[----:B-1----:R-:W-:Y:S01]  /*6330*/  IMAD.MOV R21, RZ, RZ, -R21 ;  /* 0x000000ffff157224 */ /* 0x002fe200078e0a15 */
[----:B------:R-:W-:Y:S01]  /*6340*/  SHF.R.U64 R4, R4, UR4, R5 ;  /* 0x0000000404047c19 */ /* 0x000fe20008001205 */
[----:B------:R-:W-:Y:S01]  /*6350*/  ULDC UR4, c[0x0][0x638] ;  /* 0x00018e0000047ab9 */ /* 0x000fe20000000800 */
[----:B------:R-:W-:Y:S01]  /*6360*/  LOP3.LUT R13, R13, UR15, RZ, 0xc0, !PT ;  /* 0x0000000f0d0d7c12 */ /* 0x000fe2000f8ec0ff */
[----:B------:R-:W-:Y:S02]  /*6370*/  ULDC UR5, c[0x0][0x610] ;  /* 0x0001840000057ab9 */ /* 0x000fe40000000800 */
[----:B------:R-:W-:Y:S02]  /*6380*/  IMAD.MOV R5, RZ, RZ, -R4 ;  /* 0x000000ffff057224 */ /* 0x000fe400078e0a04 */
[----:B------:R-:W-:-:S02]  /*6390*/  IMAD R15, R4, UR17, R15 ;  /* 0x00000011040f7c24 */ /* 0x000fc4000f8e020f */
[----:B--2---:R-:W-:Y:S02]  /*63a0*/  @P1 IMAD R12, R20, R21, R11 ;  /* 0x00000015140c1224 */ /* 0x004fe400078e020b */
[----:B------:R-:W-:Y:S01]  /*63b0*/  IMAD R14, R5, UR4, R14 ;  /* 0x00000004050e7c24 */ /* 0x000fe2000f8e020e */
[----:B------:R-:W-:Y:S01]  /*63c0*/  ULDC UR4, c[0x0][0x600] ;  /* 0x0001800000047ab9 */ /* 0x000fe20000000800 */
[----:B------:R-:W-:Y:S02]  /*63d0*/  IMAD R12, R15, UR5, R12 ;  /* 0x000000050f0c7c24 */ /* 0x000fe4000f8e020c */
[----:B------:R-:W-:Y:S02]  /*63e0*/  IMAD R5, R14, UR4, R13 ;  /* 0x000000040e057c24 */ /* 0x000fe4000f8e020d */
[----:B------:R-:W-:-:S03]  /*63f0*/  IMAD.MOV.U32 R4, RZ, RZ, 0x1 ;  /* 0x00000001ff047424 */ /* 0x000fc600078e00ff */
[----:B------:R-:W-:Y:S02]  /*6400*/  SEL R19, R5, R12, !P1 ;  /* 0x0000000c05137207 */ /* 0x000fe40004800000 */
[----:B------:R-:W-:-:S07]  /*6410*/  SEL R22, R12, R5, !P1 ;  /* 0x000000050c167207 */ /* 0x000fce0004800000 */
.L_x_176:
[----:B------:R-:W-:Y:S05]  /*6420*/  BSYNC B1 ;  /* 0x0000000000017941 */ /* 0x000fea0003800000 */
.L_x_175:
[----:B------:R-:W-:-:S13]  /*6430*/  LOP3.LUT P1, RZ, R4, 0xff, RZ, 0xc0, !PT ;  /* 0x000000ff04ff7812 */ /* 0x000fda000782c0ff */
[----:B------:R-:W-:Y:S05]  /*6440*/  @P1 BRA `(.L_x_179) ;  /* 0xfffffff400381947 */ /* 0x000fea000383ffff */
[----:B------:R-:W-:Y:S05]  /*6450*/  BSYNC B0 ;  /* 0x0000000000007941 */ /* 0x000fea0003800000 */
.L_x_167:
[----:B------:R-:W-:-:S03]  /*6460*/  UMOV UR4, 0xffffffff ;  /* 0xffffffff00047882 */ /* 0x000fc60000000000 */
[----:B------:R-:W-:Y:S05]  /*6470*/  BRA.DIV UR4, `(.L_x_180) ;  /* 0x0000000604b47947 */ /* 0x000fea000b800000 */
[----:B------:R-:W-:-:S13]  /*6480*/  ELECT P6, URZ, PT ;  /* 0x00000000003f782f */ /* 0x000fda00038c0000 */
.L_x_199:
[----:B------:R-:W-:Y:S04]  /*6490*/  BSSY B0, `(.L_x_181) ;  /* 0x0000046000007945 */ /* 0x000fe80003800000 */
[----:B------:R-:W-:Y:S05]  /*64a0*/  @!P6 BRA `(.L_x_182) ;  /* 0x000000040010e947 */ /* 0x000fea0003800000 */
[----:B------:R-:W-:-:S04]  /*64b0*/  LOP3.LUT R23, R23, 0x2, RZ, 0xfc, !PT ;  /* 0x0000000217177812 */ /* 0x000fc800078efcff */
[----:B------:R-:W-:-:S13]  /*64c0*/  ISETP.NE.AND P0, PT, R23, 0x3, PT ;  /* 0x000000031700780c */ /* 0x000fda0003f05270 */
[----:B------:R-:W-:Y:S05]  /*64d0*/  @!P0 BRA `(.L_x_183) ;  /* 0x0000000000048947 */ /* 0x000fea0003800000 */
[----:B------:R-:W-:Y:S01]  /*64e0*/  BPT.TRAP 0x1 ;  /* 0x000000040000795c */ /* 0x000fe20000300000 */
.L_x_183:
[----:B------:R-:W0:Y:S01]  /*64f0*/  S2R R5, SR_CgaCtaId ;  /* 0x0000000000057919 */ /* 0x000e220000008800 */
[----:B------:R-:W-:Y:S02]  /*6500*/  MOV R0, 0x400 ;  /* 0x0000040000007802 */ /* 0x000fe40000000f00 */
[----:B------:R-:W-:Y:S02]  /*6510*/  SHF.L.U32 R2, R3, 0x1f, RZ ;  /* 0x0000001f03027819 */ /* 0x000fe400000006ff */
[----:B0-----:R-:W-:-:S05]  /*6520*/  LEA R5, R5, R0, 0x18 ;  /* 0x0000000005057211 */ /* 0x001fca00078ec0ff */
[----:B------:R-:W-:-:S04]  /*6530*/  VIADD R5, R5, 0x38 ;  /* 0x0000003805057836 */ /* 0x000fc80000000000 */
[C---:B------:R-:W-:Y:S02]  /*6540*/  IMAD R7, R8.reuse, 0x8, R5 ;  /* 0x0000000808077824 */ /* 0x040fe400078e0205 */
[----:B------:R-:W-:Y:S02]  /*6550*/  VIADD R8, R8, 0x1 ;  /* 0x0000000108087836 */ /* 0x000fe40000000000 */
[----:B------:R-:W0:Y:S03]  /*6560*/  SYNCS.PHASECHK.TRANS64.TRYWAIT P0, [R7+URZ], R2 ;  /* 0x00000002070075a7 */ /* 0x000e26000800017f */
[----:B------:R-:W-:-:S04]  /*6570*/  ISETP.NE.AND P1, PT, R8, 0x7, PT ;  /* 0x000000070800780c */ /* 0x000fc80003f25270 */
[----:B------:R-:W-:Y:S02]  /*6580*/  SEL R0, RZ, 0x1, P1 ;  /* 0x00000001ff007807 */ /* 0x000fe40000800000 */
[----:B------:R-:W-:Y:S02]  /*6590*/  SEL R8, R8, RZ, P1 ;  /* 0x000000ff08087207 */ /* 0x000fe40000800000 */
[----:B------:R-:W-:-:S03]  /*65a0*/  LOP3.LUT R9, R3, R0, RZ, 0x3c, !PT ;  /* 0x0000000003097212 */ /* 0x000fc600078e3cff */
[----:B------:R-:W-:Y:S01]  /*65b0*/  IMAD R6, R8, 0x8, R5 ;  /* 0x0000000808067824 */ /* 0x000fe200078e0205 */
[----:B------:R-:W-:Y:S01]  /*65c0*/  SHF.L.U32 R3, R9, 0x1f, RZ ;  /* 0x0000001f09037819 */ /* 0x000fe200000006ff */
[----:B0-----:R-:W-:Y:S06]  /*65d0*/  @!P0 BRA `(.L_x_184) ;  /* 0x00000004007c8947 */ /* 0x001fec0003800000 */
.L_x_200:
[----:B------:R-:W1:Y:S01]  /*65e0*/  SYNCS.PHASECHK.TRANS64.TRYWAIT P0, [R6+URZ], R3 ;  /* 0x00000003060075a7 */ /* 0x000e62000800017f */
[----:B------:R-:W-:-:S05]  /*65f0*/  VIADD R0, R8, 0x1 ;  /* 0x0000000108007836 */ /* 0x000fca0000000000 */
[----:B------:R-:W-:-:S04]  /*6600*/  ISETP.NE.AND P1, PT, R0, 0x7, PT ;  /* 0x000000070000780c */ /* 0x000fc80003f25270 */
[----:B0-----:R-:W-:Y:S02]  /*6610*/  SEL R2, RZ, 0x1, P1 ;  /* 0x00000001ff027807 */ /* 0x001fe40000800000 */
[----:B------:R-:W-:Y:S02]  /*6620*/  SEL R0, R0, RZ, P1 ;  /* 0x000000ff00007207 */ /* 0x000fe40000800000 */
[----:B------:R-:W-:-:S03]  /*6630*/  LOP3.LUT R9, R9, R2, RZ, 0x3c, !PT ;  /* 0x0000000209097212 */ /* 0x000fc600078e3cff */
[----:B------:R-:W-:Y:S01]  /*6640*/  IMAD R7, R0, 0x8, R5 ;  /* 0x0000000800077824 */ /* 0x000fe200078e0205 */
[----:B------:R-:W-:Y:S01]  /*6650*/  SHF.L.U32 R4, R9, 0x1f, RZ ;  /* 0x0000001f09047819 */ /* 0x000fe200000006ff */
[----:B-1----:R-:W-:Y:S06]  /*6660*/  @!P0 BRA `(.L_x_185) ;  /* 0x00000004006c8947 */ /* 0x002fec0003800000 */
.L_x_201:
[----:B------:R-:W1:Y:S01]  /*6670*/  SYNCS.PHASECHK.TRANS64.TRYWAIT P0, [R7+URZ], R4 ;  /* 0x00000004070075a7 */ /* 0x000e62000800017f */
[----:B------:R-:W-:-:S05]  /*6680*/  VIADD R0, R0, 0x1 ;  /* 0x0000000100007836 */ /* 0x000fca0000000000 */
[----:B------:R-:W-:-:S04]  /*6690*/  ISETP.NE.AND P1, PT, R0, 0x7, PT ;  /* 0x000000070000780c */ /* 0x000fc80003f25270 */
[----:B------:R-:W-:Y:S02]  /*66a0*/  SEL R2, RZ, 0x1, P1 ;  /* 0x00000001ff027807 */ /* 0x000fe40000800000 */
[----:B------:R-:W-:Y:S02]  /*66b0*/  SEL R0, R0, RZ, P1 ;  /* 0x000000ff00007207 */ /* 0x000fe40000800000 */
[----:B------:R-:W-:-:S03]  /*66c0*/  LOP3.LUT R9, R9, R2, RZ, 0x3c, !PT ;  /* 0x0000000209097212 */ /* 0x000fc600078e3cff */
[----:B0-----:R-:W-:Y:S01]  /*66d0*/  IMAD R6, R0, 0x8, R5 ;  /* 0x0000000800067824 */ /* 0x001fe200078e0205 */
[----:B------:R-:W-:Y:S01]  /*66e0*/  SHF.L.U32 R3, R9, 0x1f, RZ ;  /* 0x0000001f09037819 */ /* 0x000fe200000006ff */
[----:B-1----:R-:W-:Y:S06]  /*66f0*/  @!P0 BRA `(.L_x_186) ;  /* 0x00000004005c8947 */ /* 0x002fec0003800000 */
.L_x_202:
        /* <DEDUP_REMOVED lines=9> */
.L_x_203:
        /* <DEDUP_REMOVED lines=9> */
.L_x_204:
[----:B------:R-:W1:Y:S01]  /*6820*/  SYNCS.PHASECHK.TRANS64.TRYWAIT P0, [R6+URZ], R3 ;  /* 0x00000003060075a7 */ /* 0x000e62000800017f */
[----:B------:R-:W-:-:S05]  /*6830*/  VIADD R0, R0, 0x1 ;  /* 0x0000000100007836 */ /* 0x000fca0000000000 */
[----:B------:R-:W-:-:S04]  /*6840*/  ISETP.NE.AND P1, PT, R0, 0x7, PT ;  /* 0x000000070000780c */ /* 0x000fc80003f25270 */
[----:B------:R-:W-:Y:S02]  /*6850*/  SEL R2, RZ, 0x1, P1 ;  /* 0x00000001ff027807 */ /* 0x000fe40000800000 */
[----:B------:R-:W-:Y:S02]  /*6860*/  SEL R0, R0, RZ, P1 ;  /* 0x000000ff00007207 */ /* 0x000fe40000800000 */
[----:B------:R-:W-:Y:S01]  /*6870*/  LOP3.LUT R2, R9, R2, RZ, 0x3c, !PT ;  /* 0x0000000209027212 */ /* 0x000fe200078e3cff */
[----:B-1----:R-:W-:Y:S06]  /*6880*/  @!P0 BRA `(.L_x_189) ;  /* 0x0000000400348947 */ /* 0x002fec0003800000 */
.L_x_205:
[----:B------:R-:W-:Y:S01]  /*6890*/  IMAD R5, R0, 0x8, R5 ;  /* 0x0000000800057824 */ /* 0x000fe200078e0205 */
[----:B------:R-:W-:-:S07]  /*68a0*/  SHF.L.U32 R0, R2, 0x1f, RZ ;  /* 0x0000001f02007819 */ /* 0x000fce00000006ff */
.L_x_190:
[----:B--2---:R2:W3:Y:S02]  /*68b0*/  SYNCS.PHASECHK.TRANS64.TRYWAIT P0, [R5+URZ], R0 ;  /* 0x00000000050075a7 */ /* 0x0044e4000800017f */
[----:B---3--:R-:W-:Y:S05]  /*68c0*/  @!P0 NANOSLEEP.SYNCS 0x989680 ;  /* 0x009896800000895d */ /* 0x008fea0003900000 */
[----:B------:R-:W3:Y:S02]  /*68d0*/  @!P0 SYNCS.PHASECHK.TRANS64 P0, [R5+URZ], R0 ;  /* 0x00000000050085a7 */ /* 0x000ee4000800007f */
[----:B---3--:R-:W-:Y:S05]  /*68e0*/  @!P0 BRA `(.L_x_190) ;  /* 0xfffffffc00f08947 */ /* 0x008fea000383ffff */
.L_x_182:
[----:B------:R-:W-:Y:S05]  /*68f0*/  BSYNC B0 ;  /* 0x0000000000007941 */ /* 0x000fea0003800000 */
.L_x_181:
[----:B------:R-:W-:Y:S05]  /*6900*/  EXIT ;  /* 0x000000000000794d */ /* 0x000fea0003800000 */
.L_x_15:
[----:B-1----:R-:W-:-:S04]  /*6910*/  IMAD.U32 R3, RZ, RZ, UR43 ;  /* 0x0000002bff037e24 */ /* 0x002fc8000f8e00ff */
[----:B------:R1:W2:Y:S03]  /*6920*/  SYNCS.PHASECHK.TRANS64.TRYWAIT P0, [R3+URZ+-0x8], R0 ;  /* 0xfffff800030075a7 */ /* 0x0002a6000800017f */
[----:B--2---:R-:W-:Y:S05]  /*6930*/  @!P0 NANOSLEEP.SYNCS 0x989680 ;  /* 0x009896800000895d */ /* 0x004fea0003900000 */
[----:B------:R-:W2:Y:S02]  /*6940*/  @!P0 SYNCS.PHASECHK.TRANS64 P0, [R3+URZ+-0x8], R0 ;  /* 0xfffff800030085a7 */ /* 0x000ea4000800007f */
[----:B--2---:R-:W-:Y:S05]  /*6950*/  @!P0 BRA `(.L_x_15) ;  /* 0xfffffffc00ec8947 */ /* 0x004fea000383ffff */
[----:B------:R-:W-:Y:S05]  /*6960*/  BRA `(.L_x_191) ;  /* 0xffffffac00207947 */ /* 0x000fea000383ffff */
.L_x_20:
[----:B--2---:R2:W3:Y:S02]  /*6970*/  SYNCS.PHASECHK.TRANS64.TRYWAIT P1, [R3+URZ], R0 ;  /* 0x00000000030075a7 */ /* 0x0044e4000802017f */
[----:B---3--:R-:W-:Y:S05]  /*6980*/  @!P1 NANOSLEEP.SYNCS 0x989680 ;  /* 0x009896800000995d */ /* 0x008fea0003900000 */
[----:B------:R-:W3:Y:S02]  /*6990*/  @!P1 SYNCS.PHASECHK.TRANS64 P1, [R3+URZ], R0 ;  /* 0x00000000030095a7 */ /* 0x000ee4000802007f */
[----:B---3--:R-:W-:Y:S05]  /*69a0*/  @!P1 BRA `(.L_x_20) ;  /* 0xfffffffc00f09947 */ /* 0x008fea000383ffff */
[----:B------:R-:W-:Y:S05]  /*69b0*/  BRA `(.L_x_19) ;  /* 0xffffffac00907947 */ /* 0x000fea000383ffff */
.L_x_25:
[----:B--2---:R-:W-:-:S04]  /*69c0*/  IMAD.U32 R4, RZ, RZ, UR4 ;  /* 0x00000004ff047e24 */ /* 0x004fc8000f8e00ff */
[----:B------:R2:W3:Y:S03]  /*69d0*/  SYNCS.PHASECHK.TRANS64.TRYWAIT P1, [R4+URZ], R3 ;  /* 0x00000003040075a7 */ /* 0x0004e6000802017f */
[----:B---3--:R-:W-:Y:S05]  /*69e0*/  @!P1 NANOSLEEP.SYNCS 0x989680 ;  /* 0x009896800000995d */ /* 0x008fea0003900000 */
[----:B------:R-:W3:Y:S02]  /*69f0*/  @!P1 SYNCS.PHASECHK.TRANS64 P1, [R4+URZ], R3 ;  /* 0x00000003040095a7 */ /* 0x000ee4000802007f */
[----:B---3--:R-:W-:Y:S05]  /*6a00*/  @!P1 BRA `(.L_x_25) ;  /* 0xfffffffc00ec9947 */ /* 0x008fea000383ffff */
[----:B------:R-:W-:Y:S05]  /*6a10*/  BRA `(.L_x_24) ;  /* 0xffffffac00ec7947 */ /* 0x000fea000383ffff */
.L_x_31:
[----:B0-----:R-:W-:-:S04]  /*6a20*/  IMAD.U32 R3, RZ, RZ, UR43 ;  /* 0x0000002bff037e24 */ /* 0x001fc8000f8e00ff */
[----:B------:R0:W1:Y:S03]  /*6a30*/  SYNCS.PHASECHK.TRANS64.TRYWAIT P0, [R3+URZ+0x8], R0 ;  /* 0x00000800030075a7 */ /* 0x000066000800017f */
[----:B-1----:R-:W-:Y:S05]  /*6a40*/  @!P0 NANOSLEEP.SYNCS 0x989680 ;  /* 0x009896800000895d */ /* 0x002fea0003900000 */
[----:B------:R-:W1:Y:S02]  /*6a50*/  @!P0 SYNCS.PHASECHK.TRANS64 P0, [R3+URZ+0x8], R0 ;  /* 0x00000800030085a7 */ /* 0x000e64000800007f */
[----:B-1----:R-:W-:Y:S05]  /*6a60*/  @!P0 BRA `(.L_x_31) ;  /* 0xfffffffc00ec8947 */ /* 0x002fea000383ffff */
[----:B------:R-:W-:Y:S05]  /*6a70*/  BRA `(.L_x_192) ;  /* 0xffffffb000d47947 */ /* 0x000fea000383ffff */
.L_x_168:
[----:B------:R-:W-:Y:S01]  /*6a80*/  BSSY B1, `(.L_x_193) ;  /* 0x0000006000017945 */ /* 0x000fe20003800000 */
[----:B------:R-:W-:-:S07]  /*6a90*/  IMAD.MOV.U32 R15, RZ, RZ, -0x1 ;  /* 0xffffffffff0f7424 */ /* 0x000fce00078e00ff */
[----:B-----5:R-:W-:Y:S05]  /*6aa0*/  WARPSYNC.COLLECTIVE R15, `(.L_x_194) ;  /* 0x000000000f0c7348 */ /* 0x020fea0003c00000 */
[----:B------:R-:W-:Y:S02]  /*6ab0*/  ELECT P6, UR62, PT ;  /* 0x00000000003e782f */ /* 0x000fe400038c0000 */
[----:B------:R-:W-:Y:S01]  /*6ac0*/  MOV R14, UR62 ;  /* 0x0000003e000e7c02 */ /* 0x000fe20008000f00 */
[----:B-----5:R-:W-:Y:S10]  /*6ad0*/  ENDCOLLECTIVE ;  /* 0x000000000000791b */ /* 0x020ff40003800000 */
.L_x_194:
[----:B------:R-:W-:Y:S05]  /*6ae0*/  BSYNC B1 ;  /* 0x0000000000017941 */ /* 0x000fea0003800000 */
.L_x_193:
[----:B------:R-:W-:Y:S05]  /*6af0*/  BRA `(.L_x_195) ;  /* 0xffffffec00987947 */ /* 0x000fea000383ffff */
.L_x_171:
[----:B-1----:R1:W2:Y:S02]  /*6b00*/  SYNCS.PHASECHK.TRANS64.TRYWAIT P1, [R11+URZ+0x38], R6 ;  /* 0x000038060b0075a7 */ /* 0x0022a4000802017f */
[----:B--2---:R-:W-:Y:S05]  /*6b10*/  @!P1 NANOSLEEP.SYNCS 0x989680 ;  /* 0x009896800000995d */ /* 0x004fea0003900000 */
[----:B------:R-:W2:Y:S02]  /*6b20*/  @!P1 SYNCS.PHASECHK.TRANS64 P1, [R11+URZ+0x38], R6 ;  /* 0x000038060b0095a7 */ /* 0x000ea4000802007f */
[----:B--2---:R-:W-:Y:S05]  /*6b30*/  @!P1 BRA `(.L_x_171) ;  /* 0xfffffffc00f09947 */ /* 0x004fea000383ffff */
[----:B------:R-:W-:Y:S05]  /*6b40*/  BRA `(.L_x_196) ;  /* 0xffffffec00cc7947 */ /* 0x000fea000383ffff */
.L_x_180:
[----:B------:R-:W-:Y:S01]  /*6b50*/  BSSY B0, `(.L_x_197) ;  /* 0x0000006000007945 */ /* 0x000fe20003800000 */
[----:B------:R-:W-:-:S07]  /*6b60*/  IMAD.MOV.U32 R15, RZ, RZ, -0x1 ;  /* 0xffffffffff0f7424 */ /* 0x000fce00078e00ff */
[----:B-----5:R-:W-:Y:S05]  /*6b70*/  WARPSYNC.COLLECTIVE R15, `(.L_x_198) ;  /* 0x000000000f0c7348 */ /* 0x020fea0003c00000 */
[----:B------:R-:W-:Y:S02]  /*6b80*/  ELECT P6, UR62, PT ;  /* 0x00000000003e782f */ /* 0x000fe400038c0000 */
[----:B------:R-:W-:Y:S01]  /*6b90*/  MOV R14, UR62 ;  /* 0x0000003e000e7c02 */ /* 0x000fe20008000f00 */
[----:B-----5:R-:W-:Y:S10]  /*6ba0*/  ENDCOLLECTIVE ;  /* 0x000000000000791b */ /* 0x020ff40003800000 */
.L_x_198:
[----:B------:R-:W-:Y:S05]  /*6bb0*/  BSYNC B0 ;  /* 0x0000000000007941 */ /* 0x000fea0003800000 */
.L_x_197:
[----:B------:R-:W-:Y:S05]  /*6bc0*/  BRA `(.L_x_199) ;  /* 0xfffffff800307947 */ /* 0x000fea000383ffff */
.L_x_184:
[----:B0-----:R0:W1:Y:S02]  /*6bd0*/  SYNCS.PHASECHK.TRANS64.TRYWAIT P0, [R7+URZ], R2 ;  /* 0x00000002070075a7 */ /* 0x001064000800017f */
[----:B-1----:R-:W-:Y:S05]  /*6be0*/  @!P0 NANOSLEEP.SYNCS 0x989680 ;  /* 0x009896800000895d */ /* 0x002fea0003900000 */
[----:B------:R-:W1:Y:S02]  /*6bf0*/  @!P0 SYNCS.PHASECHK.TRANS64 P0, [R7+URZ], R2 ;  /* 0x00000002070085a7 */ /* 0x000e64000800007f */
[----:B-1----:R-:W-:Y:S05]  /*6c00*/  @!P0 BRA `(.L_x_184) ;  /* 0xfffffffc00f08947 */ /* 0x002fea000383ffff */
[----:B------:R-:W-:Y:S05]  /*6c10*/  BRA `(.L_x_200) ;  /* 0xfffffff800707947 */ /* 0x000fea000383ffff */
.L_x_185:
[----:B0-----:R0:W1:Y:S02]  /*6c20*/  SYNCS.PHASECHK.TRANS64.TRYWAIT P0, [R6+URZ], R3 ;  /* 0x00000003060075a7 */ /* 0x001064000800017f */
[----:B-1----:R-:W-:Y:S05]  /*6c30*/  @!P0 NANOSLEEP.SYNCS 0x989680 ;  /* 0x009896800000895d */ /* 0x002fea0003900000 */
[----:B------:R-:W1:Y:S02]  /*6c40*/  @!P0 SYNCS.PHASECHK.TRANS64 P0, [R6+URZ], R3 ;  /* 0x00000003060085a7 */ /* 0x000e64000800007f */
[----:B-1----:R-:W-:Y:S05]  /*6c50*/  @!P0 BRA `(.L_x_185) ;  /* 0xfffffffc00f08947 */ /* 0x002fea000383ffff */
[----:B------:R-:W-:Y:S05]  /*6c60*/  BRA `(.L_x_201) ;  /* 0xfffffff800807947 */ /* 0x000fea000383ffff */
.L_x_186:
[----:B0-----:R0:W1:Y:S02]  /*6c70*/  SYNCS.PHASECHK.TRANS64.TRYWAIT P0, [R7+URZ], R4 ;  /* 0x00000004070075a7 */ /* 0x001064000800017f */
[----:B-1----:R-:W-:Y:S05]  /*6c80*/  @!P0 NANOSLEEP.SYNCS 0x989680 ;  /* 0x009896800000895d */ /* 0x002fea0003900000 */
[----:B------:R-:W1:Y:S02]  /*6c90*/  @!P0 SYNCS.PHASECHK.TRANS64 P0, [R7+URZ], R4 ;  /* 0x00000004070085a7 */ /* 0x000e64000800007f */
[----:B-1----:R-:W-:Y:S05]  /*6ca0*/  @!P0 BRA `(.L_x_186) ;  /* 0xfffffffc00f08947 */ /* 0x002fea000383ffff */
[----:B------:R-:W-:Y:S05]  /*6cb0*/  BRA `(.L_x_202) ;  /* 0xfffffff800907947 */ /* 0x000fea000383ffff */
.L_x_187:
[----:B0-----:R0:W1:Y:S02]  /*6cc0*/  SYNCS.PHASECHK.TRANS64.TRYWAIT P0, [R6+URZ], R3 ;  /* 0x00000003060075a7 */ /* 0x001064000800017f */
[----:B-1----:R-:W-:Y:S05]  /*6cd0*/  @!P0 NANOSLEEP.SYNCS 0x989680 ;  /* 0x009896800000895d */ /* 0x002fea0003900000 */
[----:B------:R-:W1:Y:S02]  /*6ce0*/  @!P0 SYNCS.PHASECHK.TRANS64 P0, [R6+URZ], R3 ;  /* 0x00000003060085a7 */ /* 0x000e64000800007f */
[----:B-1----:R-:W-:Y:S05]  /*6cf0*/  @!P0 BRA `(.L_x_187) ;  /* 0xfffffffc00f08947 */ /* 0x002fea000383ffff */
[----:B------:R-:W-:Y:S05]  /*6d00*/  BRA `(.L_x_203) ;  /* 0xfffffff800a07947 */ /* 0x000fea000383ffff */
.L_x_188:
[----:B0-----:R0:W1:Y:S02]  /*6d10*/  SYNCS.PHASECHK.TRANS64.TRYWAIT P0, [R7+URZ], R4 ;  /* 0x00000004070075a7 */ /* 0x001064000800017f */
[----:B-1----:R-:W-:Y:S05]  /*6d20*/  @!P0 NANOSLEEP.SYNCS 0x989680 ;  /* 0x009896800000895d */ /* 0x002fea0003900000 */
[----:B------:R-:W1:Y:S02]  /*6d30*/  @!P0 SYNCS.PHASECHK.TRANS64 P0, [R7+URZ], R4 ;  /* 0x00000004070085a7 */ /* 0x000e64000800007f */
[----:B-1----:R-:W-:Y:S05]  /*6d40*/  @!P0 BRA `(.L_x_188) ;  /* 0xfffffffc00f08947 */ /* 0x002fea000383ffff */
[----:B------:R-:W-:Y:S05]  /*6d50*/  BRA `(.L_x_204) ;  /* 0xfffffff800b07947 */ /* 0x000fea000383ffff */
.L_x_189:
[----:B-1----:R1:W2:Y:S02]  /*6d60*/  SYNCS.PHASECHK.TRANS64.TRYWAIT P0, [R6+URZ], R3 ;  /* 0x00000003060075a7 */ /* 0x0022a4000800017f */
[----:B--2---:R-:W-:Y:S05]  /*6d70*/  @!P0 NANOSLEEP.SYNCS 0x989680 ;  /* 0x009896800000895d */ /* 0x004fea0003900000 */
[----:B------:R-:W2:Y:S02]  /*6d80*/  @!P0 SYNCS.PHASECHK.TRANS64 P0, [R6+URZ], R3 ;  /* 0x00000003060085a7 */ /* 0x000ea4000800007f */
[----:B--2---:R-:W-:Y:S05]  /*6d90*/  @!P0 BRA `(.L_x_189) ;  /* 0xfffffffc00f08947 */ /* 0x004fea000383ffff */
[----:B------:R-:W-:Y:S05]  /*6da0*/  BRA `(.L_x_205) ;  /* 0xfffffff800b87947 */ /* 0x000fea000383ffff */
.L_x_206:
[----:B------:R-:W-:-:S00]  /*6db0*/  BRA `(.L_x_206) ;  /* 0xfffffffc00fc7947 */ /* 0x000fc0000383ffff */
[----:B------:R-:W-:-:S00]  /*6dc0*/  NOP ;  /* 0x0000000000007918 */ /* 0x000fc00000000000 */
        /* <DEDUP_REMOVED lines=11> */
.L_x_207:


//--------------------- .nv.global.init           --------------------------
	.section	.nv.global.init,"aw",@progbits
.nv.global.init:
	.type		$str$22,@object
	.size		$str$22,($str$23 - $str$22)
$str$22:
        /*0000*/ 	.byte	0x6b, 0x5f, 0x74, 0x69, 0x6c, 0x65, 0x5f, 0x63, 0x6f, 0x75, 0x6e, 0x74, 0x20, 0x3e, 0x3d, 0x20
        /*0010*/ 	.byte	0x31, 0x00
	.type		$str$23,@object
	.size		$str$23,(__unnamed_1 - $str$23)
$str$23:
        /*0012*/ 	.byte	0x2f, 0x74, 0x6d, 0x70, 0x2f, 0x63, 0x75, 0x74, 0x6c, 0x61, 0x73, 0x73, 0x5f, 0x73, 0x77, 0x65
        /*0022*/ 	.byte	0x65, 0x70, 0x5f, 0x73, 0x72, 0x63, 0x2f, 0x69, 0x6e, 0x63, 0x6c, 0x75, 0x64, 0x65, 0x2f, 0x63
        /*0032*/ 	.byte	0x75, 0x74, 0x6c, 0x61, 0x73, 0x73, 0x2f, 0x67, 0x65, 0x6d, 0x6d, 0x2f, 0x63, 0x6f, 0x6c, 0x6c
        /*0042*/ 	.byte	0x65, 0x63, 0x74, 0x69, 0x76, 0x65, 0x2f, 0x73, 0x6d, 0x39, 0x30, 0x5f, 0x6d, 0x6d, 0x61, 0x5f
        /*0052*/ 	.byte	0x74, 0x6d, 0x61, 0x5f, 0x67, 0x6d, 0x6d, 0x61, 0x5f, 0x73, 0x73, 0x5f, 0x77, 0x61, 0x72, 0x70
        /*0062*/ 	.byte	0x73, 0x70, 0x65, 0x63, 0x69, 0x61, 0x6c, 0x69, 0x7a, 0x65, 0x64, 0x2e, 0x68, 0x70, 0x70, 0x00
	.type		__unnamed_1,@object
	.size		__unnamed_1,(.L_0 - __unnamed_1)
__unnamed_1:
        /*0072*/ 	.byte	0x76, 0x6f, 0x69, 0x64, 0x20, 0x63, 0x75, 0x74, 0x6c, 0x61, 0x73, 0x73, 0x3a, 0x3a, 0x67, 0x65
        /* <DEDUP_REMOVED lines=171> */
        /*0b32*/ 	.byte	0x3a, 0x69, 0x64, 0x65, 0x6e, 0x74, 0x69, 0x74, 0x79, 0x5d, 0x00
.L_0:


//--------------------- .nv.shared._ZN7cutlass13device_kernelINS_4gemm6kernel13GemmUniversalIN4cute5tupleIJiiiiEEENS1_10collective13CollectiveMmaINS1_34MainloopSm90TmaGmmaWarpSpecializedILi7ENS5_IJNS4_1CILi1EEESB_SB_EEENS1_32KernelTmaWarpSpecializedPingpongEEENS5_IJNSA_ILi64EEENSA_ILi128EEENSA_ILi32EEEEEEaNS5_IJlSB_lEEEaSJ_NS4_8TiledMMAINS4_8MMA_AtomIJNS4_4SM904GMMA27MMA_64x128x32_S32S8S8_SS_TNEEEENS4_6LayoutISC_NS5_IJNSA_ILi0EEESR_SR_EEEEENS5_IJNS4_10UnderscoreESU_SU_EEEEENS4_13SM90_TMA_LOADENS4_14ComposedLayoutINS4_7SwizzleILi1ELi4ELi3EEENS4_18smem_ptr_flag_bitsILi8EEENSQ_INS5_IJNSA_ILi8EEESH_EEENS5_IJSH_SB_EEEEEEEvNS4_8identityESX_S17_vS18_EENS_8epilogue10collective6detail29Sm90TmaWarpSpecializedAdapterINS1B_15DefaultEpilogueIaSJ_SJ_NS1A_6thread17LinearCombinationIaLi1EiiLNS1F_9ScaleType4KindE0ELNS_15FloatRoundStyleE2EaEENS1_15EpilogueDefaultEEEEEvvEEEEvNT_6ParamsE --------------------------
	.section	.nv.shared._ZN7cutlass13device_kernelINS_4gemm6kernel13GemmUniversalIN4cute5tupleIJiiiiEEENS1_10collective13CollectiveMmaINS1_34MainloopSm90TmaGmmaWarpSpecializedILi7ENS5_IJNS4_1CILi1EEESB_SB_EEENS1_32KernelTmaWarpSpecializedPingpongEEENS5_IJNSA_ILi64EEENSA_ILi128EEENSA_ILi32EEEEEEaNS5_IJlSB_lEEEaSJ_NS4_8TiledMMAINS4_8MMA_AtomIJNS4_4SM904GMMA27MMA_64x128x32_S32S8S8_SS_TNEEEENS4_6LayoutISC_NS5_IJNSA_ILi0EEESR_SR_EEEEENS5_IJNS4_10UnderscoreESU_SU_EEEEENS4_13SM90_TMA_LOADENS4_14ComposedLayoutINS4_7SwizzleILi1ELi4ELi3EEENS4_18smem_ptr_flag_bitsILi8EEENSQ_INS5_IJNSA_ILi8EEESH_EEENS5_IJSH_SB_EEEEEEEvNS4_8identityESX_S17_vS18_EENS_8epilogue10collective6detail29Sm90TmaWarpSpecializedAdapterINS1B_15DefaultEpilogueIaSJ_SJ_NS1A_6thread17LinearCombinationIaLi1EiiLNS1F_9ScaleType4KindE0ELNS_15FloatRoundStyleE2EaEENS1_15EpilogueDefaultEEEEEvvEEEEvNT_6ParamsE,"aw",@nobits
	.sectionflags	@""
	.align	16
	.zero		1024


//--------------------- .nv.shared.reserved.0     --------------------------
	.section	.nv.shared.reserved.0,"aw",@nobits
	.weak		__nv_reservedSMEM_offset_0_alias
	.size		__nv_reservedSMEM_offset_0_alias, 0, 0
	.other		__nv_reservedSMEM_offset_0_alias,@"STO_CUDA_RESERVED_SHARED STV_DEFAULT"
__nv_reservedSMEM_offset_0_alias:
	.zero		0


//--------------------- .nv.global                --------------------------
	.section	.nv.global,"aw",@nobits
.nv.global:
	.type		_ZN40_INTERNAL_1d932f70_4_k_cu_c2abdf3e_204574cute1_E,@object
	.size		_ZN40_INTERNAL_1d932f70_4_k_cu_c2abdf3e_204574cute1_E,(_ZN40_INTERNAL_1d932f70_4_k_cu_c2abdf3e_204574cuda3std3__45__cpo6cbeginE - _ZN40_INTERNAL_1d932f70_4_k_cu_c2abdf3e_204574cute1_E)
_ZN40_INTERNAL_1d932f70_4_k_cu_c2abdf3e_204574cute1_E:
	.zero		1
	.type		_ZN40_INTERNAL_1d932f70_4_k_cu_c2abdf3e_204574cuda3std3__45__cpo6cbeginE,@object
	.size		_ZN40_INTERNAL_1d932f70_4_k_cu_c2abdf3e_204574cuda3std3__45__cpo6cbeginE,(_ZN40_INTERNAL_1d932f70_4_k_cu_c2abdf3e_204574cuda3std3__48in_placeE - _ZN40_INTERNAL_1d932f70_4_k_cu_c2abdf3e_204574cuda3std3__45__cpo6cbeginE)
_ZN40_INTERNAL_1d932f70_4_k_cu_c2abdf3e_204574cuda3std3__45__cpo6cbeginE:
	.zero		1
	.type		_ZN40_INTERNAL_1d932f70_4_k_cu_c2abdf3e_204574cuda3std3__48in_placeE,@object
	.size		_ZN40_INTERNAL_1d932f70_4_k_cu_c2abdf3e_204574cuda3std3__48in_placeE,(_ZN40_INTERNAL_1d932f70_4_k_cu_c2abdf3e_204574cuda3std6ranges3__45__cpo9iter_moveE - _ZN40_INTERNAL_1d932f70_4_k_cu_c2abdf3e_204574cuda3std3__48in_placeE)
_ZN40_INTERNAL_1d932f70_4_k_cu_c2abdf3e_204574cuda3std3__48in_placeE:
	.zero		1
	.type		_ZN40_INTERNAL_1d932f70_4_k_cu_c2abdf3e_204574cuda3std6ranges3__45__cpo9iter_moveE,@object
	.size		_ZN40_INTERNAL_1d932f70_4_k_cu_c2abdf3e_204574cuda3std6ranges3__45__cpo9iter_moveE,(_ZN40_INTERNAL_1d932f70_4_k_cu_c2abdf3e_204574cuda3std3__45__cpo5beginE - _ZN40_INTERNAL_1d932f70_4_k_cu_c2abdf3e_204574cuda3std6ranges3__45__cpo9iter_moveE)
_ZN40_INTERNAL_1d932f70_4_k_cu_c2abdf3e_204574cuda3std6ranges3__45__cpo9iter_moveE:
	.zero		1
	.type		_ZN40_INTERNAL_1d932f70_4_k_cu_c2abdf3e_204574cuda3std3__45__cpo5beginE,@object
	.size		_ZN40_INTERNAL_1d932f70_4_k_cu_c2abdf3e_204574cuda3std3__45__cpo5beginE,(_ZN40_INTERNAL_1d932f70_4_k_cu_c2abdf3e_204574cuda3std3__442_GLOBAL__N__1d932f70_4_k_cu_c2abdf3e_204576ignoreE - _ZN40_INTERNAL_1d932f70_4_k_cu_c2abdf3e_204574cuda3std3__45__cpo5beginE)
_ZN40_INTERNAL_1d932f70_4_k_cu_c2abdf3e_204574cuda3std3__45__cpo5beginE:
	.zero		1
	.type		_ZN40_INTERNAL_1d932f70_4_k_cu_c2abdf3e_204574cuda3std3__442_GLOBAL__N__1d932f70_4_k_cu_c2abdf3e_204576ignoreE,@object
	.size		_ZN40_INTERNAL_1d932f70_4_k_cu_c2abdf3e_204574cuda3std3__442_GLOBAL__N__1d932f70_4_k_cu_c2abdf3e_204576ignoreE,(_ZN40_INTERNAL_1d932f70_4_k_cu_c2abdf3e_204574cute7productE - _ZN40_INTERNAL_1d932f70_4_k_cu_c2abdf3e_204574cuda3std3__442_GLOBAL__N__1d932f70_4_k_cu_c2abdf3e_204576ignoreE)
_ZN40_INTERNAL_1d932f70_4_k_cu_c2abdf3e_204574cuda3std3__442_GLOBAL__N__1d932f70_4_k_cu_c2abdf3e_204576ignoreE:
	.zero		1
	.type		_ZN40_INTERNAL_1d932f70_4_k_cu_c2abdf3e_204574cute7productE,@object
	.size		_ZN40_INTERNAL_1d932f70_4_k_cu_c2abdf3e_204574cute7productE,(_ZN40_INTERNAL_1d932f70_4_k_cu_c2abdf3e_204574cuda3std3__45__cpo3endE - _ZN40_INTERNAL_1d932f70_4_k_cu_c2abdf3e_204574cute7productE)
_ZN40_INTERNAL_1d932f70_4_k_cu_c2abdf3e_204574cute7productE:
	.zero		1
	.type		_ZN40_INTERNAL_1d932f70_4_k_cu_c2abdf3e_204574cuda3std3__45__cpo3endE,@object
	.size		_ZN40_INTERNAL_1d932f70_4_k_cu_c2abdf3e_204574cuda3std3__45__cpo3endE,(_ZN40_INTERNAL_1d932f70_4_k_cu_c2abdf3e_204574cuda3std3__419piecewise_constructE - _ZN40_INTERNAL_1d932f70_4_k_cu_c2abdf3e_204574cuda3std3__45__cpo3endE)
_ZN40_INTERNAL_1d932f70_4_k_cu_c2abdf3e_204574cuda3std3__45__cpo3endE:
	.zero		1
	.type		_ZN40_INTERNAL_1d932f70_4_k_cu_c2abdf3e_204574cuda3std3__419piecewise_constructE,@object
	.size		_ZN40_INTERNAL_1d932f70_4_k_cu_c2abdf3e_204574cuda3std3__419piecewise_constructE,(_ZN40_INTERNAL_1d932f70_4_k_cu_c2abdf3e_204574cuda3std3__45__cpo4cendE - _ZN40_INTERNAL_1d932f70_4_k_cu_c2abdf3e_204574cuda3std3__419piecewise_constructE)
_ZN40_INTERNAL_1d932f70_4_k_cu_c2abdf3e_204574cuda3std3__419piecewise_constructE:
	.zero		1
	.type		_ZN40_INTERNAL_1d932f70_4_k_cu_c2abdf3e_204574cuda3std3__45__cpo4cendE,@object
	.size		_ZN40_INTERNAL_1d932f70_4_k_cu_c2abdf3e_204574cuda3std3__45__cpo4cendE,(_ZN40_INTERNAL_1d932f70_4_k_cu_c2abdf3e_204574cuda3std6ranges3__45__cpo4swapE - _ZN40_INTERNAL_1d932f70_4_k_cu_c2abdf3e_204574cuda3std3__45__cpo4cendE)
_ZN40_INTERNAL_1d932f70_4_k_cu_c2abdf3e_204574cuda3std3__45__cpo4cendE:
	.zero		1
	.type		_ZN40_INTERNAL_1d932f70_4_k_cu_c2abdf3e_204574cuda3std6ranges3__45__cpo4swapE,@object
	.size		_ZN40_INTERNAL_1d932f70_4_k_cu_c2abdf3e_204574cuda3std6ranges3__45__cpo4swapE,(.L_8 - _ZN40_INTERNAL_1d932f70_4_k_cu_c2abdf3e_204574cuda3std6ranges3__45__cpo4swapE)
_ZN40_INTERNAL_1d932f70_4_k_cu_c2abdf3e_204574cuda3std6ranges3__45__cpo4swapE:
	.zero		1
.L_8:


//--------------------- .nv.constant0._ZN7cutlass13device_kernelINS_4gemm6kernel13GemmUniversalIN4cute5tupleIJiiiiEEENS1_10collective13CollectiveMmaINS1_34MainloopSm90TmaGmmaWarpSpecializedILi7ENS5_IJNS4_1CILi1EEESB_SB_EEENS1_32KernelTmaWarpSpecializedPingpongEEENS5_IJNSA_ILi64EEENSA_ILi128EEENSA_ILi32EEEEEEaNS5_IJlSB_lEEEaSJ_NS4_8TiledMMAINS4_8MMA_AtomIJNS4_4SM904GMMA27MMA_64x128x32_S32S8S8_SS_TNEEEENS4_6LayoutISC_NS5_IJNSA_ILi0EEESR_SR_EEEEENS5_IJNS4_10UnderscoreESU_SU_EEEEENS4_13SM90_TMA_LOADENS4_14ComposedLayoutINS4_7SwizzleILi1ELi4ELi3EEENS4_18smem_ptr_flag_bitsILi8EEENSQ_INS5_IJNSA_ILi8EEESH_EEENS5_IJSH_SB_EEEEEEEvNS4_8identityESX_S17_vS18_EENS_8epilogue10collective6detail29Sm90TmaWarpSpecializedAdapterINS1B_15DefaultEpilogueIaSJ_SJ_NS1A_6thread17LinearCombinationIaLi1EiiLNS1F_9ScaleType4KindE0ELNS_15FloatRoundStyleE2EaEENS1_15EpilogueDefaultEEEEEvvEEEEvNT_6ParamsE --------------------------
	.section	.nv.constant0._ZN7cutlass13device_kernelINS_4gemm6kernel13GemmUniversalIN4cute5tupleIJiiiiEEENS1_10collective13CollectiveMmaINS1_34MainloopSm90TmaGmmaWarpSpecializedILi7ENS5_IJNS4_1CILi1EEESB_SB_EEENS1_32KernelTmaWarpSpecializedPingpongEEENS5_IJNSA_ILi64EEENSA_ILi128EEENSA_ILi32EEEEEEaNS5_IJlSB_lEEEaSJ_NS4_8TiledMMAINS4_8MMA_AtomIJNS4_4SM904GMMA27MMA_64x128x32_S32S8S8_SS_TNEEEENS4_6LayoutISC_NS5_IJNSA_ILi0EEESR_SR_EEEEENS5_IJNS4_10UnderscoreESU_SU_EEEEENS4_13SM90_TMA_LOADENS4_14ComposedLayoutINS4_7SwizzleILi1ELi4ELi3EEENS4_18smem_ptr_flag_bitsILi8EEENSQ_INS5_IJNSA_ILi8EEESH_EEENS5_IJSH_SB_EEEEEEEvNS4_8identityESX_S17_vS18_EENS_8epilogue10collective6detail29Sm90TmaWarpSpecializedAdapterINS1B_15DefaultEpilogueIaSJ_SJ_NS1A_6thread17LinearCombinationIaLi1EiiLNS1F_9ScaleType4KindE0ELNS_15FloatRoundStyleE2EaEENS1_15EpilogueDefaultEEEEEvvEEEEvNT_6ParamsE,"a",@progbits
	.sectionflags	@""
	.align	4
.nv.constant0._ZN7cutlass13device_kernelINS_4gemm6kernel13GemmUniversalIN4cute5tupleIJiiiiEEENS1_10collective13CollectiveMmaINS1_34MainloopSm90TmaGmmaWarpSpecializedILi7ENS5_IJNS4_1CILi1EEESB_SB_EEENS1_32KernelTmaWarpSpecializedPingpongEEENS5_IJNSA_ILi64EEENSA_ILi128EEENSA_ILi32EEEEEEaNS5_IJlSB_lEEEaSJ_NS4_8TiledMMAINS4_8MMA_AtomIJNS4_4SM904GMMA27MMA_64x128x32_S32S8S8_SS_TNEEEENS4_6LayoutISC_NS5_IJNSA_ILi0EEESR_SR_EEEEENS5_IJNS4_10UnderscoreESU_SU_EEEEENS4_13SM90_TMA_LOADENS4_14ComposedLayoutINS4_7SwizzleILi1ELi4ELi3EEENS4_18smem_ptr_flag_bitsILi8EEENSQ_INS5_IJNSA_ILi8EEESH_EEENS5_IJSH_SB_EEEEEEEvNS4_8identityESX_S17_vS18_EENS_8epilogue10collective6detail29Sm90TmaWarpSpecializedAdapterINS1B_15DefaultEpilogueIaSJ_SJ_NS1A_6thread17LinearCombinationIaLi1EiiLNS1F_9ScaleType4KindE0ELNS_15FloatRoundStyleE2EaEENS1_15EpilogueDefaultEEEEEvvEEEEvNT_6ParamsE:
	.zero		1664


//--------------------- SYMBOLS --------------------------

	.type		.nv.reservedSmem.offset0,@object
	.size		.nv.reservedSmem.offset0,0x4
	.type		__assertfail,@function
